//
// Generated by NVIDIA NVVM Compiler
//
// Compiler Build ID: CL-36424714
// Cuda compilation tools, release 13.0, V13.0.88
// Based on NVVM 20.0.0
//

.version 9.0
.target sm_100
.address_size 64

.extern .func  (.param .b32 func_retval0) vprintf
(
	.param .b64 vprintf_param_0,
	.param .b64 vprintf_param_1
)
;
.global .align 4 .b8 days[48] = {31, 0, 0, 0, 29, 0, 0, 0, 31, 0, 0, 0, 30, 0, 0, 0, 31, 0, 0, 0, 30, 0, 0, 0, 31, 0, 0, 0, 31, 0, 0, 0, 30, 0, 0, 0, 31, 0, 0, 0, 30, 0, 0, 0, 31};
// pieces has been demoted
.global .align 1 .b8 $str[8] = {102, 108, 105, 112, 115, 58, 32};
.global .align 1 .b8 $str$2[2] = {79};
.global .align 1 .b8 $str$3[2] = {10};
.global .align 1 .b8 $str$4[3] = {32, 32};
.global .align 1 .b8 $str$6[3] = {88, 32};
.global .align 1 .b8 $str$7[3] = {46, 32};
.global .align 1 .b8 $str$8[35] = {112, 58, 32, 37, 100, 44, 32, 111, 58, 32, 37, 100, 44, 32, 120, 58, 32, 37, 100, 44, 32, 121, 58, 32, 37, 100, 44, 32, 33, 33, 33, 33, 33, 10};
.global .align 1 .b8 $str$9[15] = {79, 79, 80, 83, 58, 32, 37, 100, 32, 40, 37, 100, 41, 10};

.entry _Z10run_threadiP6_boardPi(
	.param .u32 _Z10run_threadiP6_boardPi_param_0,
	.param .u64 .ptr .align 1 _Z10run_threadiP6_boardPi_param_1,
	.param .u64 .ptr .align 1 _Z10run_threadiP6_boardPi_param_2
)
{
	.local .align 16 .b8 	__local_depot0[304];
	.reg .b64 	%SP;
	.reg .b64 	%SPL;
	.reg .pred 	%p<107>;
	.reg .b16 	%rs<31>;
	.reg .b32 	%r<582>;
	.reg .b64 	%rd<231>;
	// demoted variable
	.shared .align 8 .b8 pieces[1136];
	mov.u64 	%SPL, __local_depot0;
	cvta.local.u64 	%SP, %SPL;
	add.u64 	%rd1, %SPL, 32;
	add.u64 	%rd2, %SPL, 136;
	add.u64 	%rd3, %SPL, 142;
	add.u64 	%rd4, %SPL, 148;
	add.u64 	%rd5, %SPL, 0;
	add.u64 	%rd6, %SPL, 154;
	add.u64 	%rd7, %SPL, 168;
	add.u64 	%rd8, %SPL, 176;
	add.u64 	%rd9, %SPL, 184;
	add.u64 	%rd10, %SPL, 32;
	add.u64 	%rd11, %SPL, 192;
	mov.b64 	%rd90, 0;
	st.local.u64 	[%rd11], %rd90;
	st.local.u64 	[%rd11+8], %rd90;
	st.local.u64 	[%rd11+16], %rd90;
	st.local.u64 	[%rd11+24], %rd90;
	st.local.u64 	[%rd11+32], %rd90;
	st.local.u64 	[%rd11+40], %rd90;
	st.local.u64 	[%rd11+48], %rd90;
	st.local.u64 	[%rd11+56], %rd90;
	st.local.u64 	[%rd11+64], %rd90;
	st.local.u64 	[%rd11+72], %rd90;
	st.local.u64 	[%rd11+80], %rd90;
	mov.b32 	%r189, 0;
	st.local.v2.b32 	[%rd11+88], {%r189, %r189};
	st.local.v2.u32 	[%rd11+96], {%r189, %r189};
	mov.u32 	%r190, %tid.x;
	mov.u32 	%r191, %ntid.x;
	mov.u32 	%r192, %ctaid.x;
	mad.lo.s32 	%r193, %r191, %r192, %r190;
	and.b32  	%r194, %r193, 63;
	setp.ne.s32 	%p2, %r194, 0;
	@%p2 bra 	$L__BB0_123;
	mov.b16 	%rs5, 1;
	st.local.v2.u8 	[%rd2], {%rs5, %rs5};
	st.local.v2.u8 	[%rd2+2], {%rs5, %rs5};
	st.local.v2.u8 	[%rd2+4], {%rs5, %rs5};
	st.local.v2.u8 	[%rd3], {%rs5, %rs5};
	mov.b16 	%rs6, 0;
	st.local.v2.u8 	[%rd3+2], {%rs6, %rs5};
	st.local.v2.u8 	[%rd3+4], {%rs5, %rs5};
	st.local.v2.u8 	[%rd4], {%rs5, %rs5};
	st.local.v2.u8 	[%rd4+2], {%rs5, %rs5};
	st.local.v2.u8 	[%rd4+4], {%rs6, %rs5};
	st.local.u8 	[%rd5], %rs5;
	st.local.u8 	[%rd5+1], %rs5;
	st.local.u8 	[%rd5+2], %rs5;
	st.local.u8 	[%rd5+3], %rs5;
	st.local.u8 	[%rd5+4], %rs6;
	st.local.u8 	[%rd5+5], %rs6;
	st.local.u8 	[%rd5+6], %rs5;
	st.local.u8 	[%rd5+7], %rs6;
	st.local.u8 	[%rd5+8], %rs6;
	st.local.u8 	[%rd6], %rs5;
	st.local.u8 	[%rd6+1], %rs5;
	st.local.u8 	[%rd6+2], %rs6;
	st.local.u8 	[%rd6+3], %rs6;
	st.local.u8 	[%rd6+4], %rs5;
	st.local.u8 	[%rd6+5], %rs6;
	st.local.u8 	[%rd6+6], %rs6;
	st.local.u8 	[%rd6+7], %rs5;
	st.local.u8 	[%rd6+8], %rs5;
	mov.b32 	%r196, 1;
	mov.b32 	%r197, 16843009;
	st.local.v2.b32 	[%rd7], {%r197, %r196};
	mov.b32 	%r198, 65536;
	st.local.v2.b32 	[%rd8], {%r197, %r198};
	mov.b32 	%r199, 257;
	mov.b32 	%r200, 16843008;
	st.local.v2.b32 	[%rd9], {%r200, %r199};
	mov.b32 	%r531, 0;
	st.local.v4.u32 	[%rd10], {%r196, %r531, %r531, %r196};
	mov.b32 	%r201, -1;
	st.local.v4.u32 	[%rd10+16], {%r531, %r196, %r201, %r531};
	st.local.v4.u32 	[%rd10+32], {%r201, %r531, %r531, %r201};
	st.local.v4.u32 	[%rd10+48], {%r531, %r201, %r196, %r531};
	mov.b16 	%rs7, 79;
	st.shared.u8 	[pieces], %rs7;
	mov.b32 	%r202, 2;
	st.shared.u32 	[pieces+16], %r202;
$L__BB0_2:
	mul.wide.u32 	%rd91, %r531, 16;
	add.s64 	%rd12, %rd10, %rd91;
	ld.local.u32 	%r2, [%rd12];
	setp.lt.s32 	%p3, %r2, 0;
	mov.b32 	%r532, 2;
	@%p3 bra 	$L__BB0_4;
	ld.local.u32 	%r204, [%rd12+4];
	shr.u32 	%r205, %r204, 30;
	and.b32  	%r532, %r205, 2;
$L__BB0_4:
	ld.local.u32 	%r5, [%rd12+8];
	setp.lt.s32 	%p4, %r5, 0;
	mov.b32 	%r533, 1;
	@%p4 bra 	$L__BB0_6;
	ld.local.u32 	%r207, [%rd12+12];
	shr.u32 	%r533, %r207, 31;
$L__BB0_6:
	and.b32  	%r208, %r531, 1;
	xor.b32  	%r209, %r208, 3;
	shl.b32 	%r210, %r531, 2;
	mov.u32 	%r211, pieces;
	add.s32 	%r212, %r211, %r210;
	add.s32 	%r8, %r212, 56;
	st.shared.u32 	[%r212+56], %r209;
	or.b32  	%r213, %r208, 2;
	st.shared.u32 	[%r212+88], %r213;
	add.s32 	%r214, %r211, %r531;
	mov.b16 	%rs8, 0;
	st.shared.u8 	[%r214+48], %rs8;
	shl.b32 	%r215, %r531, 3;
	add.s32 	%r216, %r211, %r215;
	mov.b64 	%rd92, 0;
	st.shared.u64 	[%r216+120], %rd92;
	ld.shared.u32 	%r9, [%r212+88];
	setp.lt.s32 	%p5, %r9, 1;
	@%p5 bra 	$L__BB0_14;
	ld.shared.u32 	%r10, [%r8];
	mov.b32 	%r534, 0;
	mov.b64 	%rd198, 0;
$L__BB0_8:
	setp.lt.s32 	%p6, %r10, 1;
	@%p6 bra 	$L__BB0_13;
	mul.wide.u32 	%rd94, %r531, 16;
	add.s64 	%rd95, %rd10, %rd94;
	ld.local.u32 	%r219, [%rd95+4];
	mul.lo.s32 	%r12, %r219, %r534;
	ld.local.u32 	%r220, [%rd95+12];
	mad.lo.s32 	%r13, %r220, %r534, %r533;
	mov.b32 	%r535, 0;
$L__BB0_10:
	mad.lo.s32 	%r221, %r2, %r535, %r12;
	add.s32 	%r222, %r221, %r532;
	mad.lo.s32 	%r223, %r5, %r535, %r13;
	mad.lo.s32 	%r224, %r223, 3, %r222;
	cvt.s64.s32 	%rd96, %r224;
	add.s64 	%rd97, %rd2, %rd96;
	ld.local.u8 	%rs9, [%rd97];
	setp.eq.s16 	%p7, %rs9, 0;
	@%p7 bra 	$L__BB0_12;
	mad.lo.s32 	%r225, %r534, 7, %r535;
	mov.b32 	%r226, 1;
	shl.b32 	%r227, %r226, %r225;
	cvt.s64.s32 	%rd98, %r227;
	or.b64  	%rd198, %rd198, %rd98;
	shl.b32 	%r228, %r531, 3;
	mov.u32 	%r229, pieces;
	add.s32 	%r230, %r229, %r228;
	st.shared.u64 	[%r230+120], %rd198;
$L__BB0_12:
	add.s32 	%r535, %r535, 1;
	setp.lt.s32 	%p8, %r535, %r10;
	@%p8 bra 	$L__BB0_10;
$L__BB0_13:
	add.s32 	%r534, %r534, 1;
	setp.lt.s32 	%p9, %r534, %r9;
	@%p9 bra 	$L__BB0_8;
$L__BB0_14:
	add.s32 	%r531, %r531, 1;
	setp.ne.s32 	%p10, %r531, 2;
	@%p10 bra 	$L__BB0_2;
	mov.b16 	%rs10, 80;
	st.shared.u8 	[pieces+1], %rs10;
	mov.b32 	%r232, 8;
	st.shared.u32 	[pieces+20], %r232;
	mov.b32 	%r536, 0;
$L__BB0_16:
	mov.b32 	%r537, 0;
$L__BB0_17:
	mul.wide.u32 	%rd99, %r537, 16;
	add.s64 	%rd18, %rd10, %rd99;
	ld.local.u32 	%r20, [%rd18];
	setp.eq.s32 	%p11, %r536, 0;
	selp.b32 	%r21, 1, -1, %p11;
	mul.lo.s32 	%r235, %r20, %r21;
	setp.lt.s32 	%p12, %r235, 0;
	mov.b32 	%r538, 2;
	@%p12 bra 	$L__BB0_19;
	ld.local.u32 	%r236, [%rd18+4];
	mul.lo.s32 	%r237, %r236, %r21;
	shr.u32 	%r238, %r237, 30;
	and.b32  	%r538, %r238, 2;
$L__BB0_19:
	ld.local.u32 	%r24, [%rd18+8];
	setp.lt.s32 	%p13, %r24, 0;
	mov.b32 	%r539, 1;
	@%p13 bra 	$L__BB0_21;
	ld.local.u32 	%r240, [%rd18+12];
	shr.u32 	%r539, %r240, 31;
$L__BB0_21:
	shl.b32 	%r241, %r536, 2;
	add.s32 	%r242, %r241, %r537;
	and.b32  	%r243, %r537, 1;
	xor.b32  	%r244, %r243, 3;
	shl.b32 	%r245, %r242, 2;
	mov.u32 	%r246, pieces;
	add.s32 	%r247, %r246, %r245;
	add.s32 	%r27, %r247, 192;
	st.shared.u32 	[%r247+192], %r244;
	or.b32  	%r248, %r243, 2;
	st.shared.u32 	[%r247+224], %r248;
	add.s32 	%r249, %r246, %r242;
	setp.ne.s32 	%p14, %r536, 0;
	selp.u16 	%rs11, 1, 0, %p14;
	st.shared.u8 	[%r249+184], %rs11;
	shl.b32 	%r250, %r242, 3;
	add.s32 	%r251, %r246, %r250;
	add.s32 	%r28, %r251, 256;
	mov.b64 	%rd100, 0;
	st.shared.u64 	[%r251+256], %rd100;
	ld.shared.u32 	%r29, [%r247+224];
	setp.lt.s32 	%p15, %r29, 1;
	@%p15 bra 	$L__BB0_29;
	ld.shared.u32 	%r30, [%r27];
	mov.b32 	%r540, 0;
	mov.b64 	%rd202, 0;
	mul.wide.u32 	%rd102, %r537, 16;
	add.s64 	%rd103, %rd10, %rd102;
$L__BB0_23:
	setp.lt.s32 	%p16, %r30, 1;
	@%p16 bra 	$L__BB0_28;
	ld.local.u32 	%r254, [%rd103+4];
	mul.lo.s32 	%r32, %r254, %r540;
	ld.local.u32 	%r255, [%rd103+12];
	mad.lo.s32 	%r33, %r255, %r540, %r539;
	mov.b32 	%r541, 0;
$L__BB0_25:
	mad.lo.s32 	%r256, %r20, %r541, %r32;
	setp.eq.s32 	%p17, %r536, 0;
	selp.b32 	%r257, 1, -1, %p17;
	mad.lo.s32 	%r258, %r256, %r257, %r538;
	mad.lo.s32 	%r259, %r24, %r541, %r33;
	mad.lo.s32 	%r260, %r259, 3, %r258;
	cvt.s64.s32 	%rd104, %r260;
	add.s64 	%rd105, %rd3, %rd104;
	ld.local.u8 	%rs12, [%rd105];
	setp.eq.s16 	%p18, %rs12, 0;
	@%p18 bra 	$L__BB0_27;
	mad.lo.s32 	%r261, %r540, 7, %r541;
	mov.b32 	%r262, 1;
	shl.b32 	%r263, %r262, %r261;
	cvt.s64.s32 	%rd106, %r263;
	or.b64  	%rd202, %rd202, %rd106;
	st.shared.u64 	[%r28], %rd202;
$L__BB0_27:
	add.s32 	%r541, %r541, 1;
	setp.lt.s32 	%p19, %r541, %r30;
	@%p19 bra 	$L__BB0_25;
$L__BB0_28:
	add.s32 	%r540, %r540, 1;
	setp.lt.s32 	%p20, %r540, %r29;
	@%p20 bra 	$L__BB0_23;
$L__BB0_29:
	add.s32 	%r537, %r537, 1;
	setp.ne.s32 	%p21, %r537, 4;
	@%p21 bra 	$L__BB0_17;
	add.s32 	%r38, %r536, 1;
	setp.ne.s32 	%p22, %r536, 1;
	mov.u32 	%r536, %r38;
	@%p22 bra 	$L__BB0_16;
	mov.b16 	%rs13, 67;
	st.shared.u8 	[pieces+2], %rs13;
	mov.b32 	%r265, 4;
	st.shared.u32 	[pieces+24], %r265;
	mov.b32 	%r542, 0;
$L__BB0_32:
	mul.wide.u32 	%rd107, %r542, 16;
	add.s64 	%rd24, %rd10, %rd107;
	ld.local.u32 	%r40, [%rd24];
	setp.lt.s32 	%p23, %r40, 0;
	mov.b32 	%r543, 2;
	@%p23 bra 	$L__BB0_34;
	ld.local.u32 	%r267, [%rd24+4];
	shr.u32 	%r268, %r267, 30;
	and.b32  	%r543, %r268, 2;
$L__BB0_34:
	ld.local.u32 	%r43, [%rd24+8];
	setp.lt.s32 	%p24, %r43, 0;
	mov.b32 	%r544, 1;
	@%p24 bra 	$L__BB0_36;
	ld.local.u32 	%r270, [%rd24+12];
	shr.u32 	%r544, %r270, 31;
$L__BB0_36:
	and.b32  	%r271, %r542, 1;
	xor.b32  	%r272, %r271, 3;
	shl.b32 	%r273, %r542, 2;
	mov.u32 	%r274, pieces;
	add.s32 	%r275, %r274, %r273;
	add.s32 	%r46, %r275, 328;
	st.shared.u32 	[%r275+328], %r272;
	or.b32  	%r276, %r271, 2;
	st.shared.u32 	[%r275+360], %r276;
	add.s32 	%r277, %r274, %r542;
	mov.b16 	%rs14, 0;
	st.shared.u8 	[%r277+320], %rs14;
	shl.b32 	%r278, %r542, 3;
	add.s32 	%r279, %r274, %r278;
	add.s32 	%r47, %r279, 392;
	mov.b64 	%rd108, 0;
	st.shared.u64 	[%r279+392], %rd108;
	ld.shared.u32 	%r48, [%r275+360];
	setp.lt.s32 	%p25, %r48, 1;
	@%p25 bra 	$L__BB0_44;
	ld.shared.u32 	%r49, [%r46];
	mov.b32 	%r545, 0;
	mov.b64 	%rd206, 0;
$L__BB0_38:
	setp.lt.s32 	%p26, %r49, 1;
	@%p26 bra 	$L__BB0_43;
	ld.local.u32 	%r282, [%rd24+4];
	mul.lo.s32 	%r51, %r282, %r545;
	ld.local.u32 	%r283, [%rd24+12];
	mad.lo.s32 	%r52, %r283, %r545, %r544;
	mul.lo.s32 	%r53, %r545, 7;
	mov.b32 	%r546, 0;
$L__BB0_40:
	mad.lo.s32 	%r284, %r40, %r546, %r51;
	add.s32 	%r285, %r284, %r543;
	mad.lo.s32 	%r286, %r43, %r546, %r52;
	mad.lo.s32 	%r287, %r286, 3, %r285;
	cvt.s64.s32 	%rd110, %r287;
	add.s64 	%rd111, %rd4, %rd110;
	ld.local.u8 	%rs15, [%rd111];
	setp.eq.s16 	%p27, %rs15, 0;
	@%p27 bra 	$L__BB0_42;
	add.s32 	%r288, %r546, %r53;
	mov.b32 	%r289, 1;
	shl.b32 	%r290, %r289, %r288;
	cvt.s64.s32 	%rd112, %r290;
	or.b64  	%rd206, %rd206, %rd112;
	st.shared.u64 	[%r47], %rd206;
$L__BB0_42:
	add.s32 	%r546, %r546, 1;
	setp.lt.s32 	%p28, %r546, %r49;
	@%p28 bra 	$L__BB0_40;
$L__BB0_43:
	add.s32 	%r545, %r545, 1;
	setp.lt.s32 	%p29, %r545, %r48;
	@%p29 bra 	$L__BB0_38;
$L__BB0_44:
	add.s32 	%r542, %r542, 1;
	setp.ne.s32 	%p30, %r542, 4;
	@%p30 bra 	$L__BB0_32;
	mov.b16 	%rs16, 76;
	st.shared.u8 	[pieces+3], %rs16;
	mov.b32 	%r292, 4;
	st.shared.u32 	[pieces+28], %r292;
	mov.b32 	%r547, 0;
$L__BB0_46:
	mul.wide.u32 	%rd113, %r547, 16;
	add.s64 	%rd30, %rd10, %rd113;
	ld.local.u32 	%r59, [%rd30];
	setp.lt.s32 	%p31, %r59, 0;
	mov.b32 	%r548, 2;
	@%p31 bra 	$L__BB0_48;
	ld.local.u32 	%r294, [%rd30+4];
	shr.u32 	%r295, %r294, 30;
	and.b32  	%r548, %r295, 2;
$L__BB0_48:
	ld.local.u32 	%r62, [%rd30+8];
	setp.lt.s32 	%p32, %r62, 0;
	mov.b32 	%r549, 2;
	@%p32 bra 	$L__BB0_50;
	ld.local.u32 	%r297, [%rd30+12];
	shr.u32 	%r298, %r297, 30;
	and.b32  	%r549, %r298, 2;
$L__BB0_50:
	shl.b32 	%r299, %r547, 2;
	mov.u32 	%r300, pieces;
	add.s32 	%r301, %r300, %r299;
	add.s32 	%r65, %r301, 464;
	mov.b32 	%r302, 3;
	st.shared.u32 	[%r301+464], %r302;
	st.shared.u32 	[%r301+496], %r302;
	add.s32 	%r303, %r300, %r547;
	mov.b16 	%rs17, 0;
	st.shared.u8 	[%r303+456], %rs17;
	shl.b32 	%r304, %r547, 3;
	add.s32 	%r305, %r300, %r304;
	add.s32 	%r66, %r305, 528;
	mov.b64 	%rd114, 0;
	st.shared.u64 	[%r305+528], %rd114;
	ld.shared.u32 	%r67, [%r301+496];
	setp.lt.s32 	%p33, %r67, 1;
	@%p33 bra 	$L__BB0_58;
	ld.shared.u32 	%r68, [%r65];
	mov.b32 	%r550, 0;
	mov.b64 	%rd210, 0;
$L__BB0_52:
	setp.lt.s32 	%p34, %r68, 1;
	@%p34 bra 	$L__BB0_57;
	ld.local.u32 	%r308, [%rd30+4];
	mul.lo.s32 	%r70, %r308, %r550;
	ld.local.u32 	%r309, [%rd30+12];
	mad.lo.s32 	%r71, %r309, %r550, %r549;
	mul.lo.s32 	%r72, %r550, 7;
	mov.b32 	%r551, 0;
$L__BB0_54:
	mad.lo.s32 	%r310, %r59, %r551, %r70;
	add.s32 	%r311, %r310, %r548;
	mad.lo.s32 	%r312, %r62, %r551, %r71;
	mad.lo.s32 	%r313, %r312, 3, %r311;
	cvt.s64.s32 	%rd116, %r313;
	add.s64 	%rd117, %rd5, %rd116;
	ld.local.u8 	%rs18, [%rd117];
	setp.eq.s16 	%p35, %rs18, 0;
	@%p35 bra 	$L__BB0_56;
	add.s32 	%r314, %r551, %r72;
	mov.b32 	%r315, 1;
	shl.b32 	%r316, %r315, %r314;
	cvt.s64.s32 	%rd118, %r316;
	or.b64  	%rd210, %rd210, %rd118;
	st.shared.u64 	[%r66], %rd210;
$L__BB0_56:
	add.s32 	%r551, %r551, 1;
	setp.lt.s32 	%p36, %r551, %r68;
	@%p36 bra 	$L__BB0_54;
$L__BB0_57:
	add.s32 	%r550, %r550, 1;
	setp.lt.s32 	%p37, %r550, %r67;
	@%p37 bra 	$L__BB0_52;
$L__BB0_58:
	add.s32 	%r547, %r547, 1;
	setp.ne.s32 	%p38, %r547, 4;
	@%p38 bra 	$L__BB0_46;
	mov.b16 	%rs19, 83;
	st.shared.u8 	[pieces+4], %rs19;
	mov.b32 	%r318, 4;
	st.shared.u32 	[pieces+32], %r318;
	mov.b32 	%r552, 0;
$L__BB0_60:
	setp.eq.s32 	%p39, %r552, 0;
	selp.b32 	%r78, 1, -1, %p39;
	shl.b32 	%r79, %r552, 1;
	setp.ne.s32 	%p40, %r552, 0;
	selp.u16 	%rs1, 1, 0, %p40;
	mov.b32 	%r553, 0;
$L__BB0_61:
	mul.wide.u32 	%rd119, %r553, 16;
	add.s64 	%rd36, %rd10, %rd119;
	ld.local.u32 	%r81, [%rd36];
	mul.lo.s32 	%r321, %r81, %r78;
	setp.lt.s32 	%p41, %r321, 0;
	mov.b32 	%r554, 2;
	@%p41 bra 	$L__BB0_63;
	ld.local.u32 	%r322, [%rd36+4];
	mul.lo.s32 	%r323, %r322, %r78;
	shr.u32 	%r324, %r323, 30;
	and.b32  	%r554, %r324, 2;
$L__BB0_63:
	ld.local.u32 	%r84, [%rd36+8];
	setp.lt.s32 	%p42, %r84, 0;
	mov.b32 	%r555, 2;
	@%p42 bra 	$L__BB0_65;
	ld.local.u32 	%r326, [%rd36+12];
	shr.u32 	%r327, %r326, 30;
	and.b32  	%r555, %r327, 2;
$L__BB0_65:
	add.s32 	%r328, %r79, %r553;
	shl.b32 	%r329, %r328, 2;
	mov.u32 	%r330, pieces;
	add.s32 	%r331, %r330, %r329;
	add.s32 	%r87, %r331, 600;
	mov.b32 	%r332, 3;
	st.shared.u32 	[%r331+600], %r332;
	st.shared.u32 	[%r331+632], %r332;
	add.s32 	%r333, %r330, %r328;
	st.shared.u8 	[%r333+592], %rs1;
	shl.b32 	%r334, %r328, 3;
	add.s32 	%r335, %r330, %r334;
	add.s32 	%r88, %r335, 664;
	mov.b64 	%rd120, 0;
	st.shared.u64 	[%r335+664], %rd120;
	ld.shared.u32 	%r89, [%r331+632];
	setp.lt.s32 	%p43, %r89, 1;
	@%p43 bra 	$L__BB0_73;
	ld.shared.u32 	%r90, [%r87];
	mov.b32 	%r556, 0;
	mov.b64 	%rd214, 0;
$L__BB0_67:
	setp.lt.s32 	%p44, %r90, 1;
	@%p44 bra 	$L__BB0_72;
	ld.local.u32 	%r338, [%rd36+4];
	mul.lo.s32 	%r92, %r338, %r556;
	ld.local.u32 	%r339, [%rd36+12];
	mad.lo.s32 	%r93, %r339, %r556, %r555;
	mul.lo.s32 	%r94, %r556, 7;
	mov.b32 	%r557, 0;
$L__BB0_69:
	mad.lo.s32 	%r340, %r81, %r557, %r92;
	mad.lo.s32 	%r341, %r340, %r78, %r554;
	mad.lo.s32 	%r342, %r84, %r557, %r93;
	mad.lo.s32 	%r343, %r342, 3, %r341;
	cvt.s64.s32 	%rd122, %r343;
	add.s64 	%rd123, %rd6, %rd122;
	ld.local.u8 	%rs20, [%rd123];
	setp.eq.s16 	%p45, %rs20, 0;
	@%p45 bra 	$L__BB0_71;
	add.s32 	%r344, %r557, %r94;
	mov.b32 	%r345, 1;
	shl.b32 	%r346, %r345, %r344;
	cvt.s64.s32 	%rd124, %r346;
	or.b64  	%rd214, %rd214, %rd124;
	st.shared.u64 	[%r88], %rd214;
$L__BB0_71:
	add.s32 	%r557, %r557, 1;
	setp.lt.s32 	%p46, %r557, %r90;
	@%p46 bra 	$L__BB0_69;
$L__BB0_72:
	add.s32 	%r556, %r556, 1;
	setp.lt.s32 	%p47, %r556, %r89;
	@%p47 bra 	$L__BB0_67;
$L__BB0_73:
	add.s32 	%r553, %r553, 1;
	setp.ne.s32 	%p48, %r553, 2;
	@%p48 bra 	$L__BB0_61;
	add.s32 	%r99, %r552, 1;
	setp.ne.s32 	%p49, %r552, 1;
	mov.u32 	%r552, %r99;
	@%p49 bra 	$L__BB0_60;
	mov.b16 	%rs21, 108;
	st.shared.u8 	[pieces+5], %rs21;
	mov.b32 	%r348, 8;
	st.shared.u32 	[pieces+36], %r348;
	mov.b32 	%r558, 0;
$L__BB0_76:
	setp.eq.s32 	%p50, %r558, 0;
	selp.b32 	%r101, 1, -1, %p50;
	shl.b32 	%r102, %r558, 2;
	setp.ne.s32 	%p51, %r558, 0;
	selp.u16 	%rs2, 1, 0, %p51;
	mov.b32 	%r559, 0;
$L__BB0_77:
	mul.wide.u32 	%rd125, %r559, 16;
	add.s64 	%rd42, %rd10, %rd125;
	ld.local.u32 	%r104, [%rd42];
	mul.lo.s32 	%r351, %r104, %r101;
	setp.lt.s32 	%p52, %r351, 0;
	mov.b32 	%r560, 3;
	@%p52 bra 	$L__BB0_79;
	ld.local.u32 	%r352, [%rd42+4];
	mul.lo.s32 	%r353, %r352, %r101;
	shr.s32 	%r354, %r353, 31;
	and.b32  	%r560, %r354, 3;
$L__BB0_79:
	ld.local.u32 	%r107, [%rd42+8];
	setp.lt.s32 	%p53, %r107, 0;
	mov.b32 	%r561, 1;
	@%p53 bra 	$L__BB0_81;
	ld.local.u32 	%r356, [%rd42+12];
	shr.u32 	%r561, %r356, 31;
$L__BB0_81:
	add.s32 	%r357, %r102, %r559;
	and.b32  	%r358, %r559, 1;
	setp.eq.b32 	%p54, %r358, 1;
	selp.b32 	%r359, 2, 4, %p54;
	shl.b32 	%r360, %r357, 2;
	mov.u32 	%r361, pieces;
	add.s32 	%r362, %r361, %r360;
	add.s32 	%r110, %r362, 736;
	st.shared.u32 	[%r362+736], %r359;
	selp.b32 	%r363, 4, 2, %p54;
	st.shared.u32 	[%r362+768], %r363;
	add.s32 	%r364, %r361, %r357;
	st.shared.u8 	[%r364+728], %rs2;
	shl.b32 	%r365, %r357, 3;
	add.s32 	%r366, %r361, %r365;
	add.s32 	%r111, %r366, 800;
	mov.b64 	%rd126, 0;
	st.shared.u64 	[%r366+800], %rd126;
	ld.shared.u32 	%r112, [%r362+768];
	setp.lt.s32 	%p55, %r112, 1;
	@%p55 bra 	$L__BB0_89;
	ld.shared.u32 	%r113, [%r110];
	mov.b32 	%r562, 0;
	mov.b64 	%rd218, 0;
$L__BB0_83:
	setp.lt.s32 	%p56, %r113, 1;
	@%p56 bra 	$L__BB0_88;
	ld.local.u32 	%r369, [%rd42+4];
	mul.lo.s32 	%r115, %r369, %r562;
	ld.local.u32 	%r370, [%rd42+12];
	mad.lo.s32 	%r116, %r370, %r562, %r561;
	mul.lo.s32 	%r117, %r562, 7;
	mov.b32 	%r563, 0;
$L__BB0_85:
	mad.lo.s32 	%r371, %r104, %r563, %r115;
	mad.lo.s32 	%r372, %r371, %r101, %r560;
	mad.lo.s32 	%r373, %r107, %r563, %r116;
	shl.b32 	%r374, %r373, 2;
	add.s32 	%r375, %r372, %r374;
	cvt.s64.s32 	%rd128, %r375;
	add.s64 	%rd129, %rd7, %rd128;
	ld.local.u8 	%rs22, [%rd129];
	setp.eq.s16 	%p57, %rs22, 0;
	@%p57 bra 	$L__BB0_87;
	add.s32 	%r376, %r563, %r117;
	mov.b32 	%r377, 1;
	shl.b32 	%r378, %r377, %r376;
	cvt.s64.s32 	%rd130, %r378;
	or.b64  	%rd218, %rd218, %rd130;
	st.shared.u64 	[%r111], %rd218;
$L__BB0_87:
	add.s32 	%r563, %r563, 1;
	setp.lt.s32 	%p58, %r563, %r113;
	@%p58 bra 	$L__BB0_85;
$L__BB0_88:
	add.s32 	%r562, %r562, 1;
	setp.lt.s32 	%p59, %r562, %r112;
	@%p59 bra 	$L__BB0_83;
$L__BB0_89:
	add.s32 	%r559, %r559, 1;
	setp.ne.s32 	%p60, %r559, 4;
	@%p60 bra 	$L__BB0_77;
	add.s32 	%r122, %r558, 1;
	setp.ne.s32 	%p61, %r558, 1;
	mov.u32 	%r558, %r122;
	@%p61 bra 	$L__BB0_76;
	mov.b16 	%rs23, 84;
	st.shared.u8 	[pieces+6], %rs23;
	mov.b32 	%r380, 8;
	st.shared.u32 	[pieces+40], %r380;
	mov.b32 	%r564, 0;
$L__BB0_92:
	setp.eq.s32 	%p62, %r564, 0;
	selp.b32 	%r124, 1, -1, %p62;
	shl.b32 	%r125, %r564, 2;
	setp.ne.s32 	%p63, %r564, 0;
	selp.u16 	%rs3, 1, 0, %p63;
	mov.b32 	%r565, 0;
$L__BB0_93:
	mul.wide.u32 	%rd131, %r565, 16;
	add.s64 	%rd48, %rd10, %rd131;
	ld.local.u32 	%r127, [%rd48];
	mul.lo.s32 	%r383, %r127, %r124;
	setp.lt.s32 	%p64, %r383, 0;
	mov.b32 	%r566, 3;
	@%p64 bra 	$L__BB0_95;
	ld.local.u32 	%r384, [%rd48+4];
	mul.lo.s32 	%r385, %r384, %r124;
	shr.s32 	%r386, %r385, 31;
	and.b32  	%r566, %r386, 3;
$L__BB0_95:
	ld.local.u32 	%r130, [%rd48+8];
	setp.lt.s32 	%p65, %r130, 0;
	mov.b32 	%r567, 1;
	@%p65 bra 	$L__BB0_97;
	ld.local.u32 	%r388, [%rd48+12];
	shr.u32 	%r567, %r388, 31;
$L__BB0_97:
	add.s32 	%r389, %r125, %r565;
	and.b32  	%r390, %r565, 1;
	setp.eq.b32 	%p66, %r390, 1;
	selp.b32 	%r391, 2, 4, %p66;
	shl.b32 	%r392, %r389, 2;
	mov.u32 	%r393, pieces;
	add.s32 	%r394, %r393, %r392;
	add.s32 	%r133, %r394, 872;
	st.shared.u32 	[%r394+872], %r391;
	selp.b32 	%r395, 4, 2, %p66;
	st.shared.u32 	[%r394+904], %r395;
	add.s32 	%r396, %r393, %r389;
	st.shared.u8 	[%r396+864], %rs3;
	shl.b32 	%r397, %r389, 3;
	add.s32 	%r398, %r393, %r397;
	add.s32 	%r134, %r398, 936;
	mov.b64 	%rd132, 0;
	st.shared.u64 	[%r398+936], %rd132;
	ld.shared.u32 	%r135, [%r394+904];
	setp.lt.s32 	%p67, %r135, 1;
	@%p67 bra 	$L__BB0_105;
	ld.shared.u32 	%r136, [%r133];
	mov.b32 	%r568, 0;
	mov.b64 	%rd222, 0;
$L__BB0_99:
	setp.lt.s32 	%p68, %r136, 1;
	@%p68 bra 	$L__BB0_104;
	ld.local.u32 	%r401, [%rd48+4];
	mul.lo.s32 	%r138, %r401, %r568;
	ld.local.u32 	%r402, [%rd48+12];
	mad.lo.s32 	%r139, %r402, %r568, %r567;
	mul.lo.s32 	%r140, %r568, 7;
	mov.b32 	%r569, 0;
$L__BB0_101:
	mad.lo.s32 	%r403, %r127, %r569, %r138;
	mad.lo.s32 	%r404, %r403, %r124, %r566;
	mad.lo.s32 	%r405, %r130, %r569, %r139;
	shl.b32 	%r406, %r405, 2;
	add.s32 	%r407, %r404, %r406;
	cvt.s64.s32 	%rd134, %r407;
	add.s64 	%rd135, %rd8, %rd134;
	ld.local.u8 	%rs24, [%rd135];
	setp.eq.s16 	%p69, %rs24, 0;
	@%p69 bra 	$L__BB0_103;
	add.s32 	%r408, %r569, %r140;
	mov.b32 	%r409, 1;
	shl.b32 	%r410, %r409, %r408;
	cvt.s64.s32 	%rd136, %r410;
	or.b64  	%rd222, %rd222, %rd136;
	st.shared.u64 	[%r134], %rd222;
$L__BB0_103:
	add.s32 	%r569, %r569, 1;
	setp.lt.s32 	%p70, %r569, %r136;
	@%p70 bra 	$L__BB0_101;
$L__BB0_104:
	add.s32 	%r568, %r568, 1;
	setp.lt.s32 	%p71, %r568, %r135;
	@%p71 bra 	$L__BB0_99;
$L__BB0_105:
	add.s32 	%r565, %r565, 1;
	setp.ne.s32 	%p72, %r565, 4;
	@%p72 bra 	$L__BB0_93;
	add.s32 	%r145, %r564, 1;
	setp.ne.s32 	%p73, %r564, 1;
	mov.u32 	%r564, %r145;
	@%p73 bra 	$L__BB0_92;
	mov.b16 	%rs25, 90;
	st.shared.u8 	[pieces+7], %rs25;
	mov.b32 	%r412, 8;
	st.shared.u32 	[pieces+44], %r412;
	mov.b32 	%r570, 0;
$L__BB0_108:
	setp.eq.s32 	%p74, %r570, 0;
	selp.b32 	%r147, 1, -1, %p74;
	shl.b32 	%r148, %r570, 2;
	setp.ne.s32 	%p75, %r570, 0;
	selp.u16 	%rs4, 1, 0, %p75;
	mov.b32 	%r571, 0;
$L__BB0_109:
	mul.wide.u32 	%rd137, %r571, 16;
	add.s64 	%rd54, %rd10, %rd137;
	ld.local.u32 	%r150, [%rd54];
	mul.lo.s32 	%r415, %r150, %r147;
	setp.lt.s32 	%p76, %r415, 0;
	mov.b32 	%r572, 3;
	@%p76 bra 	$L__BB0_111;
	ld.local.u32 	%r416, [%rd54+4];
	mul.lo.s32 	%r417, %r416, %r147;
	shr.s32 	%r418, %r417, 31;
	and.b32  	%r572, %r418, 3;
$L__BB0_111:
	ld.local.u32 	%r153, [%rd54+8];
	setp.lt.s32 	%p77, %r153, 0;
	mov.b32 	%r573, 1;
	@%p77 bra 	$L__BB0_113;
	ld.local.u32 	%r420, [%rd54+12];
	shr.u32 	%r573, %r420, 31;
$L__BB0_113:
	add.s32 	%r421, %r148, %r571;
	and.b32  	%r422, %r571, 1;
	setp.eq.b32 	%p78, %r422, 1;
	selp.b32 	%r423, 2, 4, %p78;
	shl.b32 	%r424, %r421, 2;
	mov.u32 	%r425, pieces;
	add.s32 	%r426, %r425, %r424;
	add.s32 	%r156, %r426, 1008;
	st.shared.u32 	[%r426+1008], %r423;
	selp.b32 	%r427, 4, 2, %p78;
	st.shared.u32 	[%r426+1040], %r427;
	add.s32 	%r428, %r425, %r421;
	st.shared.u8 	[%r428+1000], %rs4;
	shl.b32 	%r429, %r421, 3;
	add.s32 	%r430, %r425, %r429;
	add.s32 	%r157, %r430, 1072;
	mov.b64 	%rd138, 0;
	st.shared.u64 	[%r430+1072], %rd138;
	ld.shared.u32 	%r158, [%r426+1040];
	setp.lt.s32 	%p79, %r158, 1;
	@%p79 bra 	$L__BB0_121;
	ld.shared.u32 	%r159, [%r156];
	mov.b32 	%r574, 0;
	mov.b64 	%rd226, 0;
$L__BB0_115:
	setp.lt.s32 	%p80, %r159, 1;
	@%p80 bra 	$L__BB0_120;
	ld.local.u32 	%r433, [%rd54+4];
	mul.lo.s32 	%r161, %r433, %r574;
	ld.local.u32 	%r434, [%rd54+12];
	mad.lo.s32 	%r162, %r434, %r574, %r573;
	mul.lo.s32 	%r163, %r574, 7;
	mov.b32 	%r575, 0;
$L__BB0_117:
	mad.lo.s32 	%r435, %r150, %r575, %r161;
	mad.lo.s32 	%r436, %r435, %r147, %r572;
	mad.lo.s32 	%r437, %r153, %r575, %r162;
	shl.b32 	%r438, %r437, 2;
	add.s32 	%r439, %r436, %r438;
	cvt.s64.s32 	%rd140, %r439;
	add.s64 	%rd141, %rd9, %rd140;
	ld.local.u8 	%rs26, [%rd141];
	setp.eq.s16 	%p81, %rs26, 0;
	@%p81 bra 	$L__BB0_119;
	add.s32 	%r440, %r575, %r163;
	mov.b32 	%r441, 1;
	shl.b32 	%r442, %r441, %r440;
	cvt.s64.s32 	%rd142, %r442;
	or.b64  	%rd226, %rd226, %rd142;
	st.shared.u64 	[%r157], %rd226;
$L__BB0_119:
	add.s32 	%r575, %r575, 1;
	setp.lt.s32 	%p82, %r575, %r159;
	@%p82 bra 	$L__BB0_117;
$L__BB0_120:
	add.s32 	%r574, %r574, 1;
	setp.lt.s32 	%p83, %r574, %r158;
	@%p83 bra 	$L__BB0_115;
$L__BB0_121:
	add.s32 	%r571, %r571, 1;
	setp.ne.s32 	%p84, %r571, 4;
	@%p84 bra 	$L__BB0_109;
	add.s32 	%r168, %r570, 1;
	setp.ne.s32 	%p85, %r570, 1;
	mov.u32 	%r570, %r168;
	@%p85 bra 	$L__BB0_108;
$L__BB0_123:
	bar.sync 	0;
	mov.b64 	%rd143, 0;
	st.local.u64 	[%rd11+24], %rd143;
	st.local.u64 	[%rd11+32], %rd143;
	st.local.u64 	[%rd11+40], %rd143;
	st.local.u64 	[%rd11+48], %rd143;
	st.local.u64 	[%rd11+56], %rd143;
	st.local.u64 	[%rd11+64], %rd143;
	st.local.u64 	[%rd11+72], %rd143;
	st.local.u64 	[%rd11+80], %rd143;
	mov.b32 	%r443, 0;
	st.local.v2.b32 	[%rd11+88], {%r443, %r443};
	mov.u32 	%r444, %ntid.x;
	mov.u32 	%r445, %ctaid.x;
	mov.u32 	%r446, %tid.x;
	mad.lo.s32 	%r169, %r444, %r445, %r446;
	setp.ne.s32 	%p86, %r169, 0;
	@%p86 bra 	$L__BB0_136;
	mov.u64 	%rd144, $str;
	cvta.global.u64 	%rd145, %rd144;
	{ // callseq 0, 0
	.param .b64 param0;
	st.param.b64 	[param0], %rd145;
	.param .b64 param1;
	st.param.b64 	[param1], 0;
	.param .b32 retval0;
	call.uni (retval0), 
	vprintf, 
	(
	param0, 
	param1
	);
	ld.param.b32 	%r448, [retval0];
	} // callseq 0
	mov.u64 	%rd146, $str$2;
	cvta.global.u64 	%rd147, %rd146;
	{ // callseq 1, 0
	.param .b64 param0;
	st.param.b64 	[param0], %rd147;
	.param .b64 param1;
	st.param.b64 	[param1], 0;
	.param .b32 retval0;
	call.uni (retval0), 
	vprintf, 
	(
	param0, 
	param1
	);
	ld.param.b32 	%r450, [retval0];
	} // callseq 1
	{ // callseq 2, 0
	.param .b64 param0;
	st.param.b64 	[param0], %rd147;
	.param .b64 param1;
	st.param.b64 	[param1], 0;
	.param .b32 retval0;
	call.uni (retval0), 
	vprintf, 
	(
	param0, 
	param1
	);
	ld.param.b32 	%r452, [retval0];
	} // callseq 2
	{ // callseq 3, 0
	.param .b64 param0;
	st.param.b64 	[param0], %rd147;
	.param .b64 param1;
	st.param.b64 	[param1], 0;
	.param .b32 retval0;
	call.uni (retval0), 
	vprintf, 
	(
	param0, 
	param1
	);
	ld.param.b32 	%r454, [retval0];
	} // callseq 3
	{ // callseq 4, 0
	.param .b64 param0;
	st.param.b64 	[param0], %rd147;
	.param .b64 param1;
	st.param.b64 	[param1], 0;
	.param .b32 retval0;
	call.uni (retval0), 
	vprintf, 
	(
	param0, 
	param1
	);
	ld.param.b32 	%r456, [retval0];
	} // callseq 4
	{ // callseq 5, 0
	.param .b64 param0;
	st.param.b64 	[param0], %rd147;
	.param .b64 param1;
	st.param.b64 	[param1], 0;
	.param .b32 retval0;
	call.uni (retval0), 
	vprintf, 
	(
	param0, 
	param1
	);
	ld.param.b32 	%r458, [retval0];
	} // callseq 5
	{ // callseq 6, 0
	.param .b64 param0;
	st.param.b64 	[param0], %rd147;
	.param .b64 param1;
	st.param.b64 	[param1], 0;
	.param .b32 retval0;
	call.uni (retval0), 
	vprintf, 
	(
	param0, 
	param1
	);
	ld.param.b32 	%r460, [retval0];
	} // callseq 6
	{ // callseq 7, 0
	.param .b64 param0;
	st.param.b64 	[param0], %rd147;
	.param .b64 param1;
	st.param.b64 	[param1], 0;
	.param .b32 retval0;
	call.uni (retval0), 
	vprintf, 
	(
	param0, 
	param1
	);
	ld.param.b32 	%r462, [retval0];
	} // callseq 7
	{ // callseq 8, 0
	.param .b64 param0;
	st.param.b64 	[param0], %rd147;
	.param .b64 param1;
	st.param.b64 	[param1], 0;
	.param .b32 retval0;
	call.uni (retval0), 
	vprintf, 
	(
	param0, 
	param1
	);
	ld.param.b32 	%r464, [retval0];
	} // callseq 8
	mov.u64 	%rd148, $str$3;
	cvta.global.u64 	%rd149, %rd148;
	{ // callseq 9, 0
	.param .b64 param0;
	st.param.b64 	[param0], %rd149;
	.param .b64 param1;
	st.param.b64 	[param1], 0;
	.param .b32 retval0;
	call.uni (retval0), 
	vprintf, 
	(
	param0, 
	param1
	);
	ld.param.b32 	%r466, [retval0];
	} // callseq 9
	mov.b32 	%r576, 0;
	mov.u64 	%rd150, $str$4;
$L__BB0_125:
	cvta.global.u64 	%rd151, %rd150;
	{ // callseq 10, 0
	.param .b64 param0;
	st.param.b64 	[param0], %rd151;
	.param .b64 param1;
	st.param.b64 	[param1], 0;
	.param .b32 retval0;
	call.uni (retval0), 
	vprintf, 
	(
	param0, 
	param1
	);
	ld.param.b32 	%r469, [retval0];
	} // callseq 10
	mul.lo.s32 	%r471, %r576, 7;
	add.s32 	%r577, %r471, 1;
	cvt.u64.u32 	%rd228, %r471;
	mov.b32 	%r578, 0;
$L__BB0_126:
	cvt.u64.u32 	%rd62, %r577;
	cvt.u32.u64 	%r472, %rd228;
	mov.b64 	%rd152, 1;
	shl.b64 	%rd153, %rd152, %r472;
	and.b64  	%rd154, %rd153, -35184372080576;
	setp.eq.s64 	%p87, %rd154, 0;
	@%p87 bra 	$L__BB0_128;
	mov.u64 	%rd155, $str$6;
	cvta.global.u64 	%rd156, %rd155;
	{ // callseq 11, 0
	.param .b64 param0;
	st.param.b64 	[param0], %rd156;
	.param .b64 param1;
	st.param.b64 	[param1], 0;
	.param .b32 retval0;
	call.uni (retval0), 
	vprintf, 
	(
	param0, 
	param1
	);
	ld.param.b32 	%r473, [retval0];
	} // callseq 11
	bra.uni 	$L__BB0_129;
$L__BB0_128:
	mov.u64 	%rd157, $str$7;
	cvta.global.u64 	%rd158, %rd157;
	{ // callseq 12, 0
	.param .b64 param0;
	st.param.b64 	[param0], %rd158;
	.param .b64 param1;
	st.param.b64 	[param1], 0;
	.param .b32 retval0;
	call.uni (retval0), 
	vprintf, 
	(
	param0, 
	param1
	);
	ld.param.b32 	%r475, [retval0];
	} // callseq 12
$L__BB0_129:
	setp.eq.s32 	%p88, %r578, 6;
	@%p88 bra 	$L__BB0_134;
	cvt.u32.u64 	%r477, %rd62;
	mov.b64 	%rd159, 1;
	shl.b64 	%rd160, %rd159, %r477;
	and.b64  	%rd161, %rd160, -35184372080576;
	setp.eq.s64 	%p89, %rd161, 0;
	@%p89 bra 	$L__BB0_132;
	mov.u64 	%rd162, $str$6;
	cvta.global.u64 	%rd163, %rd162;
	{ // callseq 13, 0
	.param .b64 param0;
	st.param.b64 	[param0], %rd163;
	.param .b64 param1;
	st.param.b64 	[param1], 0;
	.param .b32 retval0;
	call.uni (retval0), 
	vprintf, 
	(
	param0, 
	param1
	);
	ld.param.b32 	%r478, [retval0];
	} // callseq 13
	bra.uni 	$L__BB0_133;
$L__BB0_132:
	mov.u64 	%rd164, $str$7;
	cvta.global.u64 	%rd165, %rd164;
	{ // callseq 14, 0
	.param .b64 param0;
	st.param.b64 	[param0], %rd165;
	.param .b64 param1;
	st.param.b64 	[param1], 0;
	.param .b32 retval0;
	call.uni (retval0), 
	vprintf, 
	(
	param0, 
	param1
	);
	ld.param.b32 	%r480, [retval0];
	} // callseq 14
$L__BB0_133:
	add.s32 	%r578, %r578, 2;
	add.s32 	%r577, %r477, 2;
	add.s64 	%rd228, %rd228, 2;
	bra.uni 	$L__BB0_126;
$L__BB0_134:
	cvta.global.u64 	%rd167, %rd148;
	{ // callseq 15, 0
	.param .b64 param0;
	st.param.b64 	[param0], %rd167;
	.param .b64 param1;
	st.param.b64 	[param1], 0;
	.param .b32 retval0;
	call.uni (retval0), 
	vprintf, 
	(
	param0, 
	param1
	);
	ld.param.b32 	%r483, [retval0];
	} // callseq 15
	add.s32 	%r576, %r576, 1;
	setp.ne.s32 	%p90, %r576, 7;
	@%p90 bra 	$L__BB0_125;
	cvta.global.u64 	%rd169, %rd148;
	{ // callseq 16, 0
	.param .b64 param0;
	st.param.b64 	[param0], %rd169;
	.param .b64 param1;
	st.param.b64 	[param1], 0;
	.param .b32 retval0;
	call.uni (retval0), 
	vprintf, 
	(
	param0, 
	param1
	);
	ld.param.b32 	%r485, [retval0];
	} // callseq 16
$L__BB0_136:
	ld.param.u32 	%r530, [_Z10run_threadiP6_boardPi_param_0];
	add.u64 	%rd170, %SP, 0;
	add.u64 	%rd64, %SPL, 0;
	mov.b32 	%r581, 0;
	st.local.v2.u32 	[%rd11+96], {%r581, %r581};
	mul.hi.s32 	%r488, %r530, 715827883;
	shr.u32 	%r489, %r488, 31;
	add.s32 	%r490, %r488, %r489;
	add.s32 	%r491, %r490, %r530;
	mov.b64 	%rd171, 1;
	shl.b64 	%rd172, %rd171, %r491;
	or.b64  	%rd230, %rd172, -35184372064192;
	st.local.u32 	[%rd1], %r581;
	st.local.u32 	[%rd1+32], %r581;
	st.local.u32 	[%rd1+64], %r581;
	st.local.u32 	[%rd1+4], %r581;
	st.local.u32 	[%rd1+36], %r581;
	st.local.u32 	[%rd1+68], %r581;
	st.local.u32 	[%rd1+8], %r581;
	st.local.u32 	[%rd1+40], %r581;
	st.local.u32 	[%rd1+72], %r581;
	st.local.u32 	[%rd1+12], %r581;
	st.local.u32 	[%rd1+44], %r581;
	st.local.u32 	[%rd1+76], %r581;
	st.local.u32 	[%rd1+96], %r581;
	st.local.u32 	[%rd1+16], %r581;
	st.local.u32 	[%rd1+48], %r581;
	st.local.u32 	[%rd1+80], %r581;
	st.local.u32 	[%rd1+20], %r581;
	st.local.u32 	[%rd1+52], %r581;
	st.local.u32 	[%rd1+84], %r581;
	st.local.u32 	[%rd1+24], %r581;
	st.local.u32 	[%rd1+56], %r581;
	st.local.u32 	[%rd1+88], %r581;
	st.local.u32 	[%rd1+28], %r581;
	st.local.u32 	[%rd1+60], %r581;
	st.local.u32 	[%rd1+92], %r581;
	st.local.u32 	[%rd1+100], %r581;
	add.u64 	%rd66, %SPL, 0;
$L__BB0_137:
	setp.ne.s32 	%p91, %r581, 8;
	@%p91 bra 	$L__BB0_139;
	ld.local.u32 	%r493, [%rd11+96];
	add.s32 	%r494, %r493, 1;
	st.local.u32 	[%rd11+96], %r494;
	mov.b32 	%r581, 7;
$L__BB0_139:
	mov.u32 	%r178, %r581;
	cvt.u64.u32 	%rd68, %r178;
	add.s64 	%rd69, %rd1, %rd68;
	ld.local.u8 	%rs27, [%rd69+96];
	setp.eq.s16 	%p92, %rs27, 0;
	@%p92 bra 	$L__BB0_141;
	shl.b64 	%rd174, %rd68, 3;
	add.s64 	%rd175, %rd11, %rd174;
	ld.local.u64 	%rd176, [%rd175+24];
	not.b64 	%rd177, %rd176;
	and.b64  	%rd230, %rd230, %rd177;
	mov.b64 	%rd178, 0;
	st.local.u64 	[%rd175+24], %rd178;
	add.s32 	%r581, %r178, -1;
	bra.uni 	$L__BB0_156;
$L__BB0_141:
	mad.lo.s64 	%rd71, %rd68, 3, %rd69;
	ld.local.u32 	%r180, [%rd71];
	ld.local.u32 	%r181, [%rd71+32];
	ld.local.u32 	%r182, [%rd71+64];
	mov.u32 	%r495, pieces;
	mad.lo.s32 	%r496, %r178, 136, %r495;
	shl.b32 	%r497, %r180, 2;
	add.s32 	%r498, %r496, %r497;
	add.s32 	%r183, %r498, 48;
	ld.shared.u32 	%r499, [%r498+56];
	sub.s32 	%r500, 7, %r499;
	setp.ge.s32 	%p93, %r182, %r500;
	@%p93 bra 	$L__BB0_143;
	add.s32 	%r513, %r182, 1;
	st.local.u32 	[%rd71+64], %r513;
	mov.pred 	%p106, 0;
	bra.uni 	$L__BB0_150;
$L__BB0_143:
	ld.shared.u32 	%r184, [%r183+40];
	sub.s32 	%r501, 7, %r184;
	setp.ge.s32 	%p94, %r181, %r501;
	@%p94 bra 	$L__BB0_147;
	add.s32 	%r185, %r181, 1;
	st.local.u32 	[%rd71+32], %r185;
	setp.lt.s32 	%p98, %r181, 7;
	@%p98 bra 	$L__BB0_146;
	st.local.v2.u32 	[%rd66], {%r185, %r184};
	mov.u64 	%rd179, $str$9;
	cvta.global.u64 	%rd180, %rd179;
	{ // callseq 17, 0
	.param .b64 param0;
	st.param.b64 	[param0], %rd180;
	.param .b64 param1;
	st.param.b64 	[param1], %rd170;
	.param .b32 retval0;
	call.uni (retval0), 
	vprintf, 
	(
	param0, 
	param1
	);
	ld.param.b32 	%r510, [retval0];
	} // callseq 17
$L__BB0_146:
	mov.b32 	%r512, 0;
	st.local.u32 	[%rd71+64], %r512;
	mov.pred 	%p106, 0;
	bra.uni 	$L__BB0_150;
$L__BB0_147:
	shl.b32 	%r502, %r178, 2;
	add.s32 	%r504, %r495, %r502;
	ld.shared.u32 	%r505, [%r504+16];
	add.s32 	%r506, %r505, -1;
	setp.ge.s32 	%p95, %r180, %r506;
	@%p95 bra 	$L__BB0_149;
	add.s32 	%r508, %r180, 1;
	st.local.u32 	[%rd71], %r508;
	mov.b32 	%r509, 0;
	st.local.u32 	[%rd71+32], %r509;
	st.local.u32 	[%rd71+64], %r509;
	mov.pred 	%p106, 0;
	bra.uni 	$L__BB0_150;
$L__BB0_149:
	mov.b32 	%r507, 0;
	st.local.u32 	[%rd71], %r507;
	st.local.u32 	[%rd71+32], %r507;
	st.local.u32 	[%rd71+64], %r507;
	mov.pred 	%p106, -1;
$L__BB0_150:
	selp.u16 	%rs28, 1, 0, %p106;
	st.local.u8 	[%rd69+96], %rs28;
	setp.ne.s32 	%p101, %r178, 3;
	@%p101 bra 	$L__BB0_152;
	ld.local.u32 	%r515, [%rd11+100];
	add.s32 	%r516, %r515, 1;
	st.local.u32 	[%rd11+100], %r516;
	mul.hi.s32 	%r517, %r516, 1717986919;
	shr.u32 	%r518, %r517, 31;
	shr.s32 	%r519, %r517, 10;
	add.s32 	%r520, %r519, %r518;
	mul.lo.s32 	%r521, %r520, 2560;
	sub.s32 	%r522, %r516, %r521;
	setp.ne.s32 	%p102, %r522, %r169;
	mov.b32 	%r581, 3;
	@%p102 bra 	$L__BB0_156;
$L__BB0_152:
	shl.b64 	%rd182, %rd68, 3;
	add.s64 	%rd72, %rd11, %rd182;
	ld.local.u64 	%rd183, [%rd72+24];
	not.b64 	%rd184, %rd183;
	and.b64  	%rd230, %rd230, %rd184;
	mov.b64 	%rd185, 0;
	st.local.u64 	[%rd72+24], %rd185;
	add.s32 	%r524, %r183, %r497;
	ld.shared.u64 	%rd74, [%r524+72];
	mad.lo.s32 	%r525, %r181, 7, %r182;
	shl.b64 	%rd75, %rd74, %r525;
	and.b64  	%rd186, %rd230, %rd75;
	setp.ne.s64 	%p103, %rd186, 0;
	@%p103 bra 	$L__BB0_158;
	or.b64  	%rd230, %rd230, %rd75;
	st.local.u64 	[%rd72+24], %rd75;
	setp.ne.s64 	%p104, %rd75, 0;
	@%p104 bra 	$L__BB0_155;
	st.local.u32 	[%rd64], %r178;
	st.local.u64 	[%rd64+8], %rd74;
	st.local.v2.u32 	[%rd64+16], {%r182, %r181};
	mov.u64 	%rd187, $str$8;
	cvta.global.u64 	%rd188, %rd187;
	{ // callseq 18, 0
	.param .b64 param0;
	st.param.b64 	[param0], %rd188;
	.param .b64 param1;
	st.param.b64 	[param1], %rd170;
	.param .b32 retval0;
	call.uni (retval0), 
	vprintf, 
	(
	param0, 
	param1
	);
	ld.param.b32 	%r526, [retval0];
	} // callseq 18
$L__BB0_155:
	mad.lo.s32 	%r528, %r180, -3, %r183;
	ld.shared.u8 	%rs29, [%r528];
	mad.lo.s64 	%rd190, %rd68, -7, %rd72;
	st.local.u8 	[%rd190+88], %rs29;
	add.s32 	%r581, %r178, 1;
	mad.lo.s64 	%rd191, %rd68, -3, %rd71;
	mov.b16 	%rs30, 0;
	st.local.u8 	[%rd191+97], %rs30;
$L__BB0_156:
	setp.gt.s32 	%p105, %r581, -1;
	@%p105 bra 	$L__BB0_137;
	ld.param.u64 	%rd195, [_Z10run_threadiP6_boardPi_param_2];
	cvta.to.global.u64 	%rd192, %rd195;
	ld.local.u32 	%r529, [%rd11+96];
	mul.wide.s32 	%rd193, %r169, 4;
	add.s64 	%rd194, %rd192, %rd193;
	st.global.u32 	[%rd194], %r529;
	ret;
$L__BB0_158:
	mov.u32 	%r581, %r178;
	bra.uni 	$L__BB0_156;

}


// ===== COMPILED SASS (sm_100) =====

	.target	sm_100

	.elftype	@"ET_EXEC"


//--------------------- .note.nv.tkinfo           --------------------------
	.section	.note.nv.tkinfo,"",@"SHT_NOTE"
	.sectionflags	@"SHF_NOTE_NV_TKINFO"
	.tkinfo
        /*0018*/ 	.word	0x00000002
        /*0030*/ 	.string	""
        /*0030*/ 	.string	"ptxas"
        /*0030*/ 	.string	"Cuda compilation tools, release 13.0, V13.0.88"
        /*0030*/ 	.string	"Build cuda_13.0.r13.0/compiler.36424714_0"
        /*0030*/ 	.string	"-arch sm_100 -m 64 "



//--------------------- .note.nv.cuinfo           --------------------------
	.section	.note.nv.cuinfo,"",@"SHT_NOTE"
	.sectionflags	@"SHF_NOTE_NV_CUINFO"
        /*0018*/ 	.short	0x0002
        /*001a*/ 	.short	0x0064
        /*001c*/ 	.short	0x0082
	.zero		2


//--------------------- .nv.info                  --------------------------
	.section	.nv.info,"",@"SHT_CUDA_INFO"
	.align	4


	//----- nvinfo : EIATTR_REGCOUNT
	.align		4
        /*0000*/ 	.byte	0x04, 0x2f
        /*0002*/ 	.short	(.L_10 - .L_9)
	.align		4
.L_9:
        /*0004*/ 	.word	index@(_Z10run_threadiP6_boardPi)
        /*0008*/ 	.word	0x00000020


	//----- nvinfo : EIATTR_FRAME_SIZE
	.align		4
.L_10:
        /*000c*/ 	.byte	0x04, 0x11
        /*000e*/ 	.short	(.L_12 - .L_11)
	.align		4
.L_11:
        /*0010*/ 	.word	index@(_Z10run_threadiP6_boardPi)
        /*0014*/ 	.word	0x00000130


	//----- nvinfo : EIATTR_MIN_STACK_SIZE
	.align		4
.L_12:
        /*0018*/ 	.byte	0x04, 0x12
        /*001a*/ 	.short	(.L_14 - .L_13)
	.align		4
.L_13:
        /*001c*/ 	.word	index@(_Z10run_threadiP6_boardPi)
        /*0020*/ 	.word	0x00000130
.L_14:


//--------------------- .nv.compat                --------------------------
	.section	.nv.compat,"",@"SHT_CUDA_COMPAT_INFO"
	.align	4
        /*0000*/ 	.byte	0x02, 0x09, 0x00, 0x00, 0x02, 0x02, 0x01, 0x00, 0x02, 0x05, 0x05, 0x00, 0x03, 0x07, 0x01, 0x01
        /*0010*/ 	.byte	0x02, 0x03, 0x00, 0x00, 0x02, 0x06, 0x01, 0x00, 0x04, 0x0b, 0x08, 0x00, 0x09, 0x00, 0x00, 0x00
        /*0020*/ 	.byte	0x00, 0x00, 0x00, 0x00


//--------------------- .nv.info._Z10run_threadiP6_boardPi --------------------------
	.section	.nv.info._Z10run_threadiP6_boardPi,"",@"SHT_CUDA_INFO"
	.sectionflags	@""
	.align	4


	//----- nvinfo : EIATTR_CUDA_API_VERSION
	.align		4
        /*0000*/ 	.byte	0x04, 0x37
        /*0002*/ 	.short	(.L_16 - .L_15)
.L_15:
        /*0004*/ 	.word	0x00000082


	//----- nvinfo : EIATTR_KPARAM_INFO
	.align		4
.L_16:
        /*0008*/ 	.byte	0x04, 0x17
        /*000a*/ 	.short	(.L_18 - .L_17)
.L_17:
        /*000c*/ 	.word	0x00000000
        /*0010*/ 	.short	0x0002
        /*0012*/ 	.short	0x0010
        /*0014*/ 	.byte	0x00, 0xf5, 0x21, 0x00


	//----- nvinfo : EIATTR_KPARAM_INFO
	.align		4
.L_18:
        /*0018*/ 	.byte	0x04, 0x17
        /*001a*/ 	.short	(.L_20 - .L_19)
.L_19:
        /*001c*/ 	.word	0x00000000
        /*0020*/ 	.short	0x0001
        /*0022*/ 	.short	0x0008
        /*0024*/ 	.byte	0x00, 0xf5, 0x21, 0x00


	//----- nvinfo : EIATTR_KPARAM_INFO
	.align		4
.L_20:
        /*0028*/ 	.byte	0x04, 0x17
        /*002a*/ 	.short	(.L_22 - .L_21)
.L_21:
        /*002c*/ 	.word	0x00000000
        /*0030*/ 	.short	0x0000
        /*0032*/ 	.short	0x0000
        /*0034*/ 	.byte	0x00, 0xf0, 0x11, 0x00


	//----- nvinfo : EIATTR_SPARSE_MMA_MASK
	.align		4
.L_22:
        /*0038*/ 	.byte	0x03, 0x50
        /*003a*/ 	.short	0x0000


	//----- nvinfo : EIATTR_MAXREG_COUNT
	.align		4
        /*003c*/ 	.byte	0x03, 0x1b
        /*003e*/ 	.short	0x00ff


	//----- nvinfo : EIATTR_NUM_BARRIERS
	.align		4
        /*0040*/ 	.byte	0x02, 0x4c
        /*0042*/ 	.byte	0x01
	.zero		1


	//----- nvinfo : EIATTR_EXTERNS
	.align		4
        /*0044*/ 	.byte	0x04, 0x0f
        /*0046*/ 	.short	(.L_24 - .L_23)


	//   ....[0]....
	.align		4
.L_23:
        /*0048*/ 	.word	index@(vprintf)


	//----- nvinfo : EIATTR_MERCURY_ISA_VERSION
	.align		4
.L_24:
        /*004c*/ 	.byte	0x03, 0x5f
        /*004e*/ 	.short	0x0101


	//----- nvinfo : EIATTR_VRC_CTA_INIT_COUNT
	.align		4
        /*0050*/ 	.byte	0x02, 0x4a
	.zero		1
	.zero		1


	//----- nvinfo : EIATTR_SYSCALL_OFFSETS
	.align		4
        /*0054*/ 	.byte	0x04, 0x46
        /*0056*/ 	.short	(.L_26 - .L_25)


	//   ....[0]....
.L_25:
        /*0058*/ 	.word	0x000066f0


	//   ....[1]....
        /*005c*/ 	.word	0x00006760


	//   ....[2]....
        /*0060*/ 	.word	0x000067d0


	//   ....[3]....
        /*0064*/ 	.word	0x00006840


	//   ....[4]....
        /*0068*/ 	.word	0x000068b0


	//   ....[5]....
        /*006c*/ 	.word	0x00006920


	//   ....[6]....
        /*0070*/ 	.word	0x00006990


	//   ....[7]....
        /*0074*/ 	.word	0x00006a00


	//   ....[8]....
        /*0078*/ 	.word	0x00006a70


	//   ....[9]....
        /*007c*/ 	.word	0x00006ae0


	//   ....[10]....
        /*0080*/ 	.word	0x00006b80


	//   ....[11]....
        /*0084*/ 	.word	0x00006cb0


	//   ....[12]....
        /*0088*/ 	.word	0x00006d40


	//   ....[13]....
        /*008c*/ 	.word	0x00006e60


	//   ....[14]....
        /*0090*/ 	.word	0x00006ef0


	//   ....[15]....
        /*0094*/ 	.word	0x00006fd0


	//   ....[16]....
        /*0098*/ 	.word	0x00007080


	//   ....[17]....
        /*009c*/ 	.word	0x00007670


	//   ....[18]....
        /*00a0*/ 	.word	0x00007b30


	//----- nvinfo : EIATTR_EXIT_INSTR_OFFSETS
	.align		4
.L_26:
        /*00a4*/ 	.byte	0x04, 0x1c
        /*00a6*/ 	.short	(.L_28 - .L_27)


	//   ....[0]....
.L_27:
        /*00a8*/ 	.word	0x00007ca0


	//----- nvinfo : EIATTR_CRS_STACK_SIZE
	.align		4
.L_28:
        /*00ac*/ 	.byte	0x04, 0x1e
        /*00ae*/ 	.short	(.L_30 - .L_29)
.L_29:
        /*00b0*/ 	.word	0x00000000


	//----- nvinfo : EIATTR_CBANK_PARAM_SIZE
	.align		4
.L_30:
        /*00b4*/ 	.byte	0x03, 0x19
        /*00b6*/ 	.short	0x0018


	//----- nvinfo : EIATTR_PARAM_CBANK
	.align		4
        /*00b8*/ 	.byte	0x04, 0x0a
        /*00ba*/ 	.short	(.L_32 - .L_31)
	.align		4
.L_31:
        /*00bc*/ 	.word	index@(.nv.constant0._Z10run_threadiP6_boardPi)
        /*00c0*/ 	.short	0x0380
        /*00c2*/ 	.short	0x0018


	//----- nvinfo : EIATTR_SW_WAR
	.align		4
.L_32:
        /*00c4*/ 	.byte	0x04, 0x36
        /*00c6*/ 	.short	(.L_34 - .L_33)
.L_33:
        /*00c8*/ 	.word	0x00000008
.L_34:


//--------------------- .nv.callgraph             --------------------------
	.section	.nv.callgraph,"",@"SHT_CUDA_CALLGRAPH"
	.align	4
	.sectionentsize	8
	.align		4
        /*0000*/ 	.word	0x00000000
	.align		4
        /*0004*/ 	.word	0xffffffff
	.align		4
        /*0008*/ 	.word	index@(_Z10run_threadiP6_boardPi)
	.align		4
        /*000c*/ 	.word	index@(vprintf)
	.align		4
        /*0010*/ 	.word	0x00000000
	.align		4
        /*0014*/ 	.word	0xfffffffe
	.align		4
        /*0018*/ 	.word	0x00000000
	.align		4
        /*001c*/ 	.word	0xfffffffd
	.align		4
        /*0020*/ 	.word	0x00000000
	.align		4
        /*0024*/ 	.word	0xfffffffc


//--------------------- .nv.constant4             --------------------------
	.section	.nv.constant4,"a",@progbits
	.align	8
	.align		8
.nv.constant4:
        /*0000*/ 	.dword	vprintf
	.align		8
        /*0008*/ 	.dword	days
	.align		8
        /*0010*/ 	.dword	$str
	.align		8
        /*0018*/ 	.dword	$str$2
	.align		8
        /*0020*/ 	.dword	$str$3
	.align		8
        /*0028*/ 	.dword	$str$4
	.align		8
        /*0030*/ 	.dword	$str$6
	.align		8
        /*0038*/ 	.dword	$str$7
	.align		8
        /*0040*/ 	.dword	$str$8
	.align		8
        /*0048*/ 	.dword	$str$9


//--------------------- .text._Z10run_threadiP6_boardPi --------------------------
	.section	.text._Z10run_threadiP6_boardPi,"ax",@progbits
	.align	128
.text._Z10run_threadiP6_boardPi:
        .type           _Z10run_threadiP6_boardPi,@function
        .size           _Z10run_threadiP6_boardPi,(.L_x_109 - _Z10run_threadiP6_boardPi)
        .other          _Z10run_threadiP6_boardPi,@"STO_CUDA_ENTRY STV_DEFAULT"
_Z10run_threadiP6_boardPi:
[----:B------:R-:W0:Y:S01]  /*0000*/  LDC R1, c[0x0][0x37c] ;  /* 0x0000df00ff017b82 */ /* 0x000e220000000800 */
[----:B------:R-:W1:Y:S01]  /*0010*/  S2R R0, SR_TID.X ;  /* 0x0000000000007919 */ /* 0x000e620000002100 */
[----:B------:R-:W2:Y:S01]  /*0020*/  LDCU UR5, c[0x0][0x2fc] ;  /* 0x00005f80ff0577ac */ /* 0x000ea20008000800 */
[----:B0-----:R-:W-:Y:S01]  /*0030*/  VIADD R1, R1, 0xfffffed0 ;  /* 0xfffffed001017836 */ /* 0x001fe20000000000 */
[----:B------:R-:W-:Y:S01]  /*0040*/  BSSY.RECONVERGENT B0, `(.L_x_0) ;  /* 0x0000655000007945 */ /* 0x000fe20003800200 */
[----:B------:R-:W1:Y:S01]  /*0050*/  S2R R3, SR_CTAID.X ;  /* 0x0000000000037919 */ /* 0x000e620000002500 */
[----:B------:R-:W1:Y:S02]  /*0060*/  LDCU UR6, c[0x0][0x360] ;  /* 0x00006c00ff0677ac */ /* 0x000e640008000800 */
[----:B------:R0:W-:Y:S01]  /*0070*/  STL.128 [R1+0xc0], RZ ;  /* 0x0000c0ff01007387 */ /* 0x0001e20000100c00 */
[----:B------:R-:W3:Y:S03]  /*0080*/  LDCU UR4, c[0x0][0x2f8] ;  /* 0x00005f00ff0477ac */ /* 0x000ee60008000800 */
[----:B------:R0:W-:Y:S04]  /*0090*/  STL.128 [R1+0xd0], RZ ;  /* 0x0000d0ff01007387 */ /* 0x0001e80000100c00 */
[----:B------:R0:W-:Y:S04]  /*00a0*/  STL.128 [R1+0xe0], RZ ;  /* 0x0000e0ff01007387 */ /* 0x0001e80000100c00 */
[----:B------:R0:W-:Y:S04]  /*00b0*/  STL.128 [R1+0xf0], RZ ;  /* 0x0000f0ff01007387 */ /* 0x0001e80000100c00 */
[----:B------:R0:W-:Y:S01]  /*00c0*/  STL.128 [R1+0x100], RZ ;  /* 0x000100ff01007387 */ /* 0x0001e20000100c00 */
[----:B---3--:R-:W-:-:S03]  /*00d0*/  IADD3 R18, P1, PT, R1, UR4, RZ ;  /* 0x0000000401127c10 */ /* 0x008fc6000ff3e0ff */
[----:B------:R0:W-:Y:S04]  /*00e0*/  STL.64 [R1+0x110], RZ ;  /* 0x000110ff01007387 */ /* 0x0001e80000100a00 */
[----:B------:R0:W-:Y:S01]  /*00f0*/  STL.64 [R1+0x118], RZ ;  /* 0x000118ff01007387 */ /* 0x0001e20000100a00 */
[----:B--2---:R-:W-:-:S03]  /*0100*/  IMAD.X R2, RZ, RZ, UR5, P1 ;  /* 0x00000005ff027e24 */ /* 0x004fc600088e06ff */
[----:B------:R0:W-:Y:S01]  /*0110*/  STL.64 [R1+0x120], RZ ;  /* 0x000120ff01007387 */ /* 0x0001e20000100a00 */
[----:B-1----:R-:W-:-:S05]  /*0120*/  IMAD R0, R3, UR6, R0 ;  /* 0x0000000603007c24 */ /* 0x002fca000f8e0200 */
[----:B------:R-:W-:-:S13]  /*0130*/  LOP3.LUT P0, RZ, R0, 0x3f, RZ, 0xc0, !PT ;  /* 0x0000003f00ff7812 */ /* 0x000fda000780c0ff */
[----:B0-----:R-:W-:Y:S05]  /*0140*/  @P0 BRA `(.L_x_1) ;  /* 0x0000006400100947 */ /* 0x001fea0003800000 */
[----:B------:R-:W0:Y:S01]  /*0150*/  S2UR UR5, SR_CgaCtaId ;  /* 0x00000000000579c3 */ /* 0x000e220000008800 */
[----:B------:R-:W-:Y:S02]  /*0160*/  HFMA2 R13, -RZ, RZ, 0, 0 ;  /* 0x00000000ff0d7431 */ /* 0x000fe400000001ff */
[----:B------:R-:W-:Y:S02]  /*0170*/  IMAD.MOV.U32 R12, RZ, RZ, 0x1 ;  /* 0x00000001ff0c7424 */ /* 0x000fe400078e00ff */
[----:B------:R-:W-:Y:S02]  /*0180*/  HFMA2 R6, -RZ, RZ, 1.5318393707275390625e-05, 1.52587890625e-05 ;  /* 0x01010100ff067431 */ /* 0x000fe400000001ff */
[----:B------:R-:W-:Y:S01]  /*0190*/  IMAD.MOV.U32 R15, RZ, RZ, 0x1 ;  /* 0x00000001ff0f7424 */ /* 0x000fe200078e00ff */
[----:B------:R-:W-:Y:S01]  /*01a0*/  MOV R9, RZ ;  /* 0x000000ff00097202 */ /* 0x000fe20000000f00 */
[----:B------:R-:W-:Y:S01]  /*01b0*/  IMAD.MOV.U32 R14, RZ, RZ, RZ ;  /* 0x000000ffff0e7224 */ /* 0x000fe200078e00ff */
[----:B------:R-:W-:Y:S01]  /*01c0*/  UMOV UR4, 0x400 ;  /* 0x0000040000047882 */ /* 0x000fe20000000000 */
[----:B------:R-:W-:Y:S01]  /*01d0*/  IMAD.MOV.U32 R5, RZ, RZ, 0x10000 ;  /* 0x00010000ff057424 */ /* 0x000fe200078e00ff */
[----:B------:R-:W-:Y:S01]  /*01e0*/  MOV R27, RZ ;  /* 0x000000ff001b7202 */ /* 0x000fe20000000f00 */
[----:B------:R-:W-:Y:S01]  /*01f0*/  IMAD.MOV.U32 R7, RZ, RZ, 0x101 ;  /* 0x00000101ff077424 */ /* 0x000fe200078e00ff */
[----:B------:R1:W-:Y:S01]  /*0200*/  STL.128 [R1+0x20], R12 ;  /* 0x0000200c01007387 */ /* 0x0003e20000100c00 */
[----:B------:R-:W-:-:S02]  /*0210*/  IMAD.MOV.U32 R4, RZ, RZ, 0x1010101 ;  /* 0x01010101ff047424 */ /* 0x000fc400078e00ff */
[----:B------:R-:W-:Y:S01]  /*0220*/  IMAD.MOV.U32 R8, RZ, RZ, -0x1 ;  /* 0xffffffffff087424 */ /* 0x000fe200078e00ff */
[----:B------:R-:W-:Y:S01]  /*0230*/  STL.U8 [R1+0x4], RZ ;  /* 0x000004ff01007387 */ /* 0x000fe20000100000 */
[----:B------:R-:W-:Y:S02]  /*0240*/  IMAD.MOV.U32 R11, RZ, RZ, -0x1 ;  /* 0xffffffffff0b7424 */ /* 0x000fe400078e00ff */
[----:B------:R-:W-:Y:S01]  /*0250*/  IMAD.MOV.U32 R10, RZ, RZ, RZ ;  /* 0x000000ffff0a7224 */ /* 0x000fe200078e00ff */
[----:B------:R2:W-:Y:S01]  /*0260*/  STL.128 [R1+0xb0], R4 ;  /* 0x0000b00401007387 */ /* 0x0005e20000100c00 */
[----:B------:R-:W-:Y:S02]  /*0270*/  IMAD.MOV.U32 R0, RZ, RZ, 0x101 ;  /* 0x00000101ff007424 */ /* 0x000fe400078e00ff */
[----:B------:R-:W-:Y:S01]  /*0280*/  IMAD.MOV.U32 R3, RZ, RZ, 0x100 ;  /* 0x00000100ff037424 */ /* 0x000fe200078e00ff */
[----:B------:R3:W-:Y:S01]  /*0290*/  STL.128 [R1+0x40], R8 ;  /* 0x0000400801007387 */ /* 0x0007e20000100c00 */
[----:B0-----:R-:W-:Y:S01]  /*02a0*/  ULEA UR4, UR5, UR4, 0x18 ;  /* 0x0000000405047291 */ /* 0x001fe2000f8ec0ff */
[----:B------:R-:W-:Y:S01]  /*02b0*/  IMAD.MOV.U32 R25, RZ, RZ, 0x1 ;  /* 0x00000001ff197424 */ /* 0x000fe200078e00ff */
[----:B------:R-:W-:Y:S01]  /*02c0*/  PRMT R16, R0, 0x5410, R0 ;  /* 0x0000541000107816 */ /* 0x000fe20000000000 */
[----:B-1----:R-:W-:-:S02]  /*02d0*/  HFMA2 R15, -RZ, RZ, 0, 0 ;  /* 0x00000000ff0f7431 */ /* 0x002fc400000001ff */
[----:B------:R-:W-:Y:S01]  /*02e0*/  IMAD.MOV.U32 R26, RZ, RZ, -0x1 ;  /* 0xffffffffff1a7424 */ /* 0x000fe200078e00ff */
[C-C-:B------:R-:W-:Y:S01]  /*02f0*/  PRMT R17, R0.reuse, 0x5410, R0.reuse ;  /* 0x0000541000117816 */ /* 0x140fe20000000000 */
[----:B------:R-:W-:Y:S01]  /*0300*/  IMAD.MOV.U32 R24, RZ, RZ, RZ ;  /* 0x000000ffff187224 */ /* 0x000fe200078e00ff */
[----:B------:R-:W-:Y:S01]  /*0310*/  STL.U8 [R1+0x5], RZ ;  /* 0x000005ff01007387 */ /* 0x000fe20000100000 */
[----:B------:R-:W-:Y:S02]  /*0320*/  IMAD.MOV.U32 R20, RZ, RZ, 0x1010101 ;  /* 0x01010101ff147424 */ /* 0x000fe400078e00ff */
[----:B------:R-:W-:Y:S01]  /*0330*/  IMAD.MOV.U32 R21, RZ, RZ, 0x1 ;  /* 0x00000001ff157424 */ /* 0x000fe200078e00ff */
[C---:B--2---:R-:W-:Y:S01]  /*0340*/  PRMT R5, R3.reuse, 0x7610, R5 ;  /* 0x0000761003057816 */ /* 0x044fe20000000005 */
[----:B------:R-:W-:Y:S01]  /*0350*/  IMAD.MOV.U32 R13, RZ, RZ, -0x1 ;  /* 0xffffffffff0d7424 */ /* 0x000fe200078e00ff */
[----:B------:R-:W-:Y:S01]  /*0360*/  STL.128 [R1+0x30], R24 ;  /* 0x0000301801007387 */ /* 0x000fe20000100c00 */
[----:B------:R-:W-:Y:S01]  /*0370*/  IMAD.MOV.U32 R14, RZ, RZ, 0x1 ;  /* 0x00000001ff0e7424 */ /* 0x000fe200078e00ff */
[--C-:B---3--:R-:W-:Y:S01]  /*0380*/  PRMT R8, R3, 0x5410, R0.reuse ;  /* 0x0000541003087816 */ /* 0x108fe20000000000 */
[----:B------:R-:W-:Y:S01]  /*0390*/  IMAD.MOV.U32 R12, RZ, RZ, RZ ;  /* 0x000000ffff0c7224 */ /* 0x000fe200078e00ff */
[----:B------:R-:W-:Y:S01]  /*03a0*/  PRMT R9, R0, 0x5410, R0 ;  /* 0x0000541000097816 */ /* 0x000fe20000000000 */
[----:B------:R-:W-:Y:S01]  /*03b0*/  IMAD.MOV.U32 R4, RZ, RZ, 0x4f ;  /* 0x0000004fff047424 */ /* 0x000fe200078e00ff */
[----:B------:R-:W-:Y:S01]  /*03c0*/  STL.64 [R1+0xa8], R20 ;  /* 0x0000a81401007387 */ /* 0x000fe20000100a00 */
[----:B------:R-:W-:-:S02]  /*03d0*/  IMAD.MOV.U32 R10, RZ, RZ, 0x1 ;  /* 0x00000001ff0a7424 */ /* 0x000fc400078e00ff */
[----:B------:R-:W-:Y:S01]  /*03e0*/  IMAD.MOV.U32 R0, RZ, RZ, 0x2 ;  /* 0x00000002ff007424 */ /* 0x000fe200078e00ff */
[----:B------:R-:W-:Y:S02]  /*03f0*/  STL.128 [R1+0x50], R12 ;  /* 0x0000500c01007387 */ /* 0x000fe40000100c00 */
[----:B------:R-:W-:Y:S02]  /*0400*/  PRMT R3, R10, 0x7610, R3 ;  /* 0x000076100a037816 */ /* 0x000fe40000000003 */
[----:B------:R-:W-:Y:S04]  /*0410*/  STL.64 [R1+0x88], R16 ;  /* 0x0000881001007387 */ /* 0x000fe80000100a00 */
[----:B------:R-:W-:Y:S04]  /*0420*/  STL.64 [R1+0x90], R8 ;  /* 0x0000900801007387 */ /* 0x000fe80000100a00 */
[----:B------:R-:W-:Y:S04]  /*0430*/  STL.U16 [R1+0x98], R5 ;  /* 0x0000980501007387 */ /* 0x000fe80000100400 */
[----:B------:R-:W-:Y:S04]  /*0440*/  STS.U8 [UR4], R4 ;  /* 0x00000004ff007988 */ /* 0x000fe80008000004 */
[----:B------:R-:W-:Y:S04]  /*0450*/  STL.U8 [R1+0x7], RZ ;  /* 0x000007ff01007387 */ /* 0x000fe80000100000 */
[----:B------:R-:W-:Y:S04]  /*0460*/  STL.U8 [R1+0x8], RZ ;  /* 0x000008ff01007387 */ /* 0x000fe80000100000 */
[----:B------:R-:W-:Y:S04]  /*0470*/  STL.U8 [R1+0x9c], RZ ;  /* 0x00009cff01007387 */ /* 0x000fe80000100000 */
[----:B------:R-:W-:Y:S04]  /*0480*/  STL.U8 [R1+0x9d], RZ ;  /* 0x00009dff01007387 */ /* 0x000fe80000100000 */
[----:B------:R-:W-:Y:S04]  /*0490*/  STL.U8 [R1+0x9f], RZ ;  /* 0x00009fff01007387 */ /* 0x000fe80000100000 */
[----:B------:R-:W-:Y:S04]  /*04a0*/  STL.U8 [R1+0xa0], RZ ;  /* 0x0000a0ff01007387 */ /* 0x000fe80000100000 */
[----:B------:R0:W-:Y:S04]  /*04b0*/  STS [UR4+0x10], R0 ;  /* 0x00001000ff007988 */ /* 0x0001e80008000804 */
[----:B------:R-:W-:Y:S04]  /*04c0*/  STL.U8 [R1], R3 ;  /* 0x0000000301007387 */ /* 0x000fe80000100000 */
[----:B------:R-:W-:Y:S01]  /*04d0*/  STL.U8 [R1+0x1], R3 ;  /* 0x0000010301007387 */ /* 0x000fe20000100000 */
[----:B0-----:R-:W-:-:S03]  /*04e0*/  IADD3 R0, PT, PT, R1, 0x20, RZ ;  /* 0x0000002001007810 */ /* 0x001fc60007ffe0ff */
[----:B------:R-:W-:Y:S04]  /*04f0*/  STL.U8 [R1+0x2], R3 ;  /* 0x0000020301007387 */ /* 0x000fe80000100000 */
[----:B------:R-:W-:Y:S04]  /*0500*/  STL.U8 [R1+0x3], R3 ;  /* 0x0000030301007387 */ /* 0x000fe80000100000 */
[----:B------:R-:W-:Y:S04]  /*0510*/  STL.U8 [R1+0x6], R3 ;  /* 0x0000060301007387 */ /* 0x000fe80000100000 */
[----:B------:R-:W-:Y:S04]  /*0520*/  STL.U8 [R1+0x9a], R3 ;  /* 0x00009a0301007387 */ /* 0x000fe80000100000 */
[----:B------:R-:W-:Y:S04]  /*0530*/  STL.U8 [R1+0x9b], R3 ;  /* 0x00009b0301007387 */ /* 0x000fe80000100000 */
[----:B------:R-:W-:Y:S04]  /*0540*/  STL.U8 [R1+0x9e], R3 ;  /* 0x00009e0301007387 */ /* 0x000fe80000100000 */
[----:B------:R-:W-:Y:S04]  /*0550*/  STL.U8 [R1+0xa1], R3 ;  /* 0x0000a10301007387 */ /* 0x000fe80000100000 */
[----:B------:R0:W-:Y:S02]  /*0560*/  STL.U8 [R1+0xa2], R3 ;  /* 0x0000a20301007387 */ /* 0x0001e40000100000 */
[----:B0-----:R-:W-:-:S07]  /*0570*/  IMAD.MOV.U32 R3, RZ, RZ, RZ ;  /* 0x000000ffff037224 */ /* 0x001fce00078e00ff */
.L_x_13:
[----:B------:R-:W-:-:S06]  /*0580*/  IMAD R8, R3, 0x10, R0 ;  /* 0x0000001003087824 */ /* 0x000fcc00078e0200 */
[----:B--2---:R-:W2:Y:S01]  /*0590*/  LDL.128 R8, [R8] ;  /* 0x0000000008087983 */ /* 0x004ea20000100c00 */
[----:B0-----:R-:W0:Y:S01]  /*05a0*/  S2UR UR5, SR_CgaCtaId ;  /* 0x00000000000579c3 */ /* 0x001e220000008800 */
[----:B------:R-:W-:Y:S01]  /*05b0*/  UMOV UR4, 0x400 ;  /* 0x0000040000047882 */ /* 0x000fe20000000000 */
[----:B------:R-:W-:Y:S01]  /*05c0*/  LOP3.LUT R4, R3, 0x1, RZ, 0xc0, !PT ;  /* 0x0000000103047812 */ /* 0x000fe200078ec0ff */
[----:B------:R-:W-:Y:S02]  /*05d0*/  IMAD.MOV.U32 R6, RZ, RZ, 0x2 ;  /* 0x00000002ff067424 */ /* 0x000fe400078e00ff */
[----:B------:R-:W-:Y:S01]  /*05e0*/  IMAD.MOV.U32 R5, RZ, RZ, 0x1 ;  /* 0x00000001ff057424 */ /* 0x000fe200078e00ff */
[C---:B-1----:R-:W-:Y:S02]  /*05f0*/  LOP3.LUT R12, R4.reuse, 0x3, RZ, 0x3c, !PT ;  /* 0x00000003040c7812 */ /* 0x042fe400078e3cff */
[----:B------:R-:W-:Y:S01]  /*0600*/  LOP3.LUT R4, R4, 0x2, RZ, 0xfc, !PT ;  /* 0x0000000204047812 */ /* 0x000fe200078efcff */
[----:B0-----:R-:W-:-:S06]  /*0610*/  ULEA UR4, UR5, UR4, 0x18 ;  /* 0x0000000405047291 */ /* 0x001fcc000f8ec0ff */
[C---:B------:R-:W-:Y:S02]  /*0620*/  LEA R15, R3.reuse, UR4, 0x2 ;  /* 0x00000004030f7c11 */ /* 0x040fe4000f8e10ff */
[----:B------:R-:W-:-:S03]  /*0630*/  LEA R13, R3, UR4, 0x3 ;  /* 0x00000004030d7c11 */ /* 0x000fc6000f8e18ff */
[----:B------:R-:W-:Y:S04]  /*0640*/  STS [R15+0x38], R12 ;  /* 0x0000380c0f007388 */ /* 0x000fe80000000800 */
[----:B------:R-:W-:Y:S04]  /*0650*/  STS [R15+0x58], R4 ;  /* 0x000058040f007388 */ /* 0x000fe80000000800 */
[----:B------:R-:W-:Y:S04]  /*0660*/  STS.U8 [R3+UR4+0x30], RZ ;  /* 0x000030ff03007988 */ /* 0x000fe80008000004 */
[----:B------:R-:W-:Y:S04]  /*0670*/  STS.64 [R13+0x78], RZ ;  /* 0x000078ff0d007388 */ /* 0x000fe80000000a00 */
[----:B------:R-:W0:Y:S02]  /*0680*/  LDS R7, [R15+0x58] ;  /* 0x000058000f077984 */ /* 0x000e240000000800 */
[----:B0-----:R-:W-:-:S02]  /*0690*/  ISETP.GE.AND P2, PT, R7, 0x1, PT ;  /* 0x000000010700780c */ /* 0x001fc40003f46270 */
[----:B--2---:R-:W-:Y:S02]  /*06a0*/  ISETP.GE.AND P0, PT, R8, RZ, PT ;  /* 0x000000ff0800720c */ /* 0x004fe40003f06270 */
[----:B------:R-:W-:-:S11]  /*06b0*/  ISETP.GE.AND P1, PT, R10, RZ, PT ;  /* 0x000000ff0a00720c */ /* 0x000fd60003f26270 */
[----:B------:R-:W-:Y:S02]  /*06c0*/  @P0 SHF.R.U32.HI R9, RZ, 0x1e, R9 ;  /* 0x0000001eff090819 */ /* 0x000fe40000011609 */
[----:B------:R-:W-:Y:S02]  /*06d0*/  @P1 SHF.R.U32.HI R5, RZ, 0x1f, R11 ;  /* 0x0000001fff051819 */ /* 0x000fe4000001160b */
[----:B------:R-:W-:Y:S01]  /*06e0*/  @P0 LOP3.LUT R6, R9, 0x2, RZ, 0xc0, !PT ;  /* 0x0000000209060812 */ /* 0x000fe200078ec0ff */
[----:B------:R-:W-:Y:S06]  /*06f0*/  @!P2 BRA `(.L_x_2) ;  /* 0x0000000800d8a947 */ /* 0x000fec0003800000 */
[----:B------:R0:W1:Y:S01]  /*0700*/  LDS R11, [R15+0x38] ;  /* 0x000038000f0b7984 */ /* 0x0000620000000800 */
[----:B------:R-:W-:Y:S01]  /*0710*/  MOV R16, RZ ;  /* 0x000000ff00107202 */ /* 0x000fe20000000f00 */
[----:B------:R-:W-:Y:S02]  /*0720*/  IMAD.MOV.U32 R14, RZ, RZ, RZ ;  /* 0x000000ffff0e7224 */ /* 0x000fe400078e00ff */
[----:B------:R-:W-:-:S07]  /*0730*/  IMAD.MOV.U32 R9, RZ, RZ, RZ ;  /* 0x000000ffff097224 */ /* 0x000fce00078e00ff */
.L_x_12:
[----:B-1----:R-:W-:-:S13]  /*0740*/  ISETP.GE.AND P0, PT, R11, 0x1, PT ;  /* 0x000000010b00780c */ /* 0x002fda0003f06270 */
[----:B0-2---:R-:W-:Y:S05]  /*0750*/  @!P0 BRA `(.L_x_3) ;  /* 0x0000000800b48947 */ /* 0x005fea0003800000 */
[----:B------:R-:W-:-:S05]  /*0760*/  IMAD R4, R3, 0x10, R0 ;  /* 0x0000001003047824 */ /* 0x000fca00078e0200 */
[----:B0-----:R-:W2:Y:S04]  /*0770*/  LDL R15, [R4+0x4] ;  /* 0x00000400040f7983 */ /* 0x001ea80000100800 */
[----:B------:R-:W3:Y:S01]  /*0780*/  LDL R17, [R4+0xc] ;  /* 0x00000c0004117983 */ /* 0x000ee20000100800 */
[----:B------:R-:W-:Y:S01]  /*0790*/  ISETP.GT.AND P1, PT, R11, 0x3, PT ;  /* 0x000000030b00780c */ /* 0x000fe20003f24270 */
[----:B------:R-:W-:Y:S01]  /*07a0*/  IMAD.MOV.U32 R19, RZ, RZ, RZ ;  /* 0x000000ffff137224 */ /* 0x000fe200078e00ff */
[----:B------:R-:W-:Y:S01]  /*07b0*/  PLOP3.LUT P0, PT, PT, PT, PT, 0x80, 0x8 ;  /* 0x000000000008781c */ /* 0x000fe20003f0f070 */
[----:B--2---:R-:W-:Y:S02]  /*07c0*/  IMAD R15, R15, R16, RZ ;  /* 0x000000100f0f7224 */ /* 0x004fe400078e02ff */
[----:B---3--:R-:W-:-:S08]  /*07d0*/  IMAD R17, R16, R17, R5 ;  /* 0x0000001110117224 */ /* 0x008fd000078e0205 */
[----:B------:R-:W-:Y:S05]  /*07e0*/  @!P1 BRA `(.L_x_4) ;  /* 0x00000004006c9947 */ /* 0x000fea0003800000 */
[----:B------:R-:W-:Y:S02]  /*07f0*/  PLOP3.LUT P0, PT, PT, PT, PT, 0x8, 0x80 ;  /* 0x000000000080781c */ /* 0x000fe40003f0e170 */
[----:B------:R-:W-:-:S11]  /*0800*/  IADD3 R20, PT, PT, R11, -0x3, RZ ;  /* 0xfffffffd0b147810 */ /* 0x000fd60007ffe0ff */
.L_x_7:
[----:B01----:R-:W-:-:S04]  /*0810*/  IMAD R13, R8, R19, R15 ;  /* 0x00000013080d7224 */ /* 0x003fc800078e020f */
[----:B------:R-:W-:Y:S02]  /*0820*/  IMAD.IADD R4, R13, 0x1, R6 ;  /* 0x000000010d047824 */ /* 0x000fe400078e0206 */
[----:B------:R-:W-:-:S04]  /*0830*/  IMAD R13, R10, R19, R17 ;  /* 0x000000130a0d7224 */ /* 0x000fc800078e0211 */
[----:B------:R-:W-:-:S04]  /*0840*/  IMAD R4, R13, 0x3, R4 ;  /* 0x000000030d047824 */ /* 0x000fc800078e0204 */
[----:B------:R-:W-:-:S06]  /*0850*/  IMAD.IADD R12, R1, 0x1, R4 ;  /* 0x00000001010c7824 */ /* 0x000fcc00078e0204 */
[----:B------:R-:W2:Y:S01]  /*0860*/  LDL.U8 R12, [R12+0x88] ;  /* 0x000088000c0c7983 */ /* 0x000ea20000100000 */
[C---:B------:R-:W-:Y:S02]  /*0870*/  VIADD R23, R19.reuse, 0x1 ;  /* 0x0000000113177836 */ /* 0x040fe40000000000 */
[----:B------:R-:W-:Y:S02]  /*0880*/  VIADD R25, R19, 0x2 ;  /* 0x0000000213197836 */ /* 0x000fe40000000000 */
[C-C-:B------:R-:W-:Y:S02]  /*0890*/  IMAD R13, R8.reuse, R23, R15.reuse ;  /* 0x00000017080d7224 */ /* 0x140fe400078e020f */
[-C--:B------:R-:W-:Y:S02]  /*08a0*/  IMAD R21, R8, R25.reuse, R15 ;  /* 0x0000001908157224 */ /* 0x080fe400078e020f */
[C-C-:B------:R-:W-:Y:S01]  /*08b0*/  IMAD R22, R10.reuse, R25, R17.reuse ;  /* 0x000000190a167224 */ /* 0x140fe200078e0211 */
[----:B------:R-:W-:Y:S01]  /*08c0*/  IADD3 R4, PT, PT, R13, R6, RZ ;  /* 0x000000060d047210 */ /* 0x000fe20007ffe0ff */
[----:B------:R-:W-:-:S02]  /*08d0*/  IMAD R13, R10, R23, R17 ;  /* 0x000000170a0d7224 */ /* 0x000fc400078e0211 */
[----:B------:R-:W-:Y:S02]  /*08e0*/  IMAD.IADD R21, R21, 0x1, R6 ;  /* 0x0000000115157824 */ /* 0x000fe400078e0206 */
[----:B------:R-:W-:-:S04]  /*08f0*/  IMAD R4, R13, 0x3, R4 ;  /* 0x000000030d047824 */ /* 0x000fc800078e0204 */
[----:B------:R-:W-:Y:S02]  /*0900*/  IMAD.IADD R24, R1, 0x1, R4 ;  /* 0x0000000101187824 */ /* 0x000fe400078e0204 */
[----:B------:R-:W-:-:S03]  /*0910*/  IMAD R4, R22, 0x3, R21 ;  /* 0x0000000316047824 */ /* 0x000fc600078e0215 */
[----:B------:R0:W3:Y:S01]  /*0920*/  LDL.U8 R22, [R24+0x88] ;  /* 0x0000880018167983 */ /* 0x0000e20000100000 */
[----:B------:R-:W-:-:S06]  /*0930*/  IMAD.IADD R13, R1, 0x1, R4 ;  /* 0x00000001010d7824 */ /* 0x000fcc00078e0204 */
[----:B------:R-:W4:Y:S01]  /*0940*/  LDL.U8 R13, [R13+0x88] ;  /* 0x000088000d0d7983 */ /* 0x000f220000100000 */
[----:B------:R-:W-:-:S04]  /*0950*/  VIADD R21, R19, 0x3 ;  /* 0x0000000313157836 */ /* 0x000fc80000000000 */
[----:B------:R-:W-:-:S05]  /*0960*/  IMAD R27, R8, R21, R15 ;  /* 0x00000015081b7224 */ /* 0x000fca00078e020f */
[----:B------:R-:W-:Y:S01]  /*0970*/  IADD3 R4, PT, PT, R27, R6, RZ ;  /* 0x000000061b047210 */ /* 0x000fe20007ffe0ff */
[----:B------:R-:W-:-:S04]  /*0980*/  IMAD R27, R10, R21, R17 ;  /* 0x000000150a1b7224 */ /* 0x000fc800078e0211 */
[----:B------:R-:W-:-:S04]  /*0990*/  IMAD R4, R27, 0x3, R4 ;  /* 0x000000031b047824 */ /* 0x000fc800078e0204 */
[----:B------:R-:W-:-:S06]  /*09a0*/  IMAD.IADD R4, R1, 0x1, R4 ;  /* 0x0000000101047824 */ /* 0x000fcc00078e0204 */
[----:B------:R-:W5:Y:S01]  /*09b0*/  LDL.U8 R4, [R4+0x88] ;  /* 0x0000880004047983 */ /* 0x000f620000100000 */
[----:B------:R-:W-:Y:S01]  /*09c0*/  BSSY.RECONVERGENT B1, `(.L_x_5) ;  /* 0x000003c000017945 */ /* 0x000fe20003800200 */
[----:B--2---:R-:W-:-:S13]  /*09d0*/  ISETP.NE.AND P1, PT, R12, RZ, PT ;  /* 0x000000ff0c00720c */ /* 0x004fda0003f25270 */
[----:B0-----:R-:W0:Y:S01]  /*09e0*/  @P1 S2R R24, SR_CgaCtaId ;  /* 0x0000000000181919 */ /* 0x001e220000008800 */
[----:B------:R-:W-:Y:S02]  /*09f0*/  @P1 IMAD R12, R16, 0x7, R19 ;  /* 0x00000007100c1824 */ /* 0x000fe400078e0213 */
[----:B------:R-:W-:Y:S02]  /*0a00*/  @P1 IMAD.MOV.U32 R27, RZ, RZ, 0x1 ;  /* 0x00000001ff1b1424 */ /* 0x000fe400078e00ff */
[----:B------:R-:W-:-:S03]  /*0a10*/  VIADD R19, R19, 0x4 ;  /* 0x0000000413137836 */ /* 0x000fc60000000000 */
[----:B------:R-:W-:Y:S02]  /*0a20*/  @P1 SHF.L.U32 R27, R27, R12, RZ ;  /* 0x0000000c1b1b1219 */ /* 0x000fe400000006ff */
[----:B---3--:R-:W-:Y:S02]  /*0a30*/  ISETP.NE.AND P2, PT, R22, RZ, PT ;  /* 0x000000ff1600720c */ /* 0x008fe40003f45270 */
[----:B------:R-:W-:Y:S02]  /*0a40*/  @P1 SHF.R.S32.HI R12, RZ, 0x1f, R27 ;  /* 0x0000001fff0c1819 */ /* 0x000fe4000001141b */
[----:B------:R-:W-:Y:S02]  /*0a50*/  @P1 LOP3.LUT R14, R14, R27, RZ, 0xfc, !PT ;  /* 0x0000001b0e0e1212 */ /* 0x000fe400078efcff */
[----:B------:R-:W-:Y:S02]  /*0a60*/  @P1 LOP3.LUT R9, R9, R12, RZ, 0xfc, !PT ;  /* 0x0000000c09091212 */ /* 0x000fe400078efcff */
[----:B----4-:R-:W-:Y:S01]  /*0a70*/  ISETP.NE.AND P3, PT, R13, RZ, PT ;  /* 0x000000ff0d00720c */ /* 0x010fe20003f65270 */
[----:B------:R-:W-:Y:S01]  /*0a80*/  @P1 IMAD.MOV.U32 R12, RZ, RZ, R14 ;  /* 0x000000ffff0c1224 */ /* 0x000fe200078e000e */
[----:B------:R-:W-:-:S03]  /*0a90*/  @P1 MOV R13, 0x400 ;  /* 0x00000400000d1802 */ /* 0x000fc60000000f00 */
[----:B------:R-:W-:Y:S02]  /*0aa0*/  @P2 IMAD R23, R16, 0x7, R23 ;  /* 0x0000000710172824 */ /* 0x000fe400078e0217 */
[----:B------:R-:W-:-:S05]  /*0ab0*/  @P2 IMAD.MOV.U32 R26, RZ, RZ, 0x1 ;  /* 0x00000001ff1a2424 */ /* 0x000fca00078e00ff */
[----:B------:R-:W-:Y:S01]  /*0ac0*/  @P2 SHF.L.U32 R23, R26, R23, RZ ;  /* 0x000000171a172219 */ /* 0x000fe200000006ff */
[----:B------:R-:W1:Y:S01]  /*0ad0*/  @P3 S2R R22, SR_CgaCtaId ;  /* 0x0000000000163919 */ /* 0x000e620000008800 */
[----:B0-----:R-:W-:Y:S01]  /*0ae0*/  @P1 LEA R24, R24, R13, 0x18 ;  /* 0x0000000d18181211 */ /* 0x001fe200078ec0ff */
[----:B------:R-:W-:Y:S01]  /*0af0*/  @P3 IMAD R25, R16, 0x7, R25 ;  /* 0x0000000710193824 */ /* 0x000fe200078e0219 */
[----:B------:R-:W-:Y:S02]  /*0b00*/  @P2 SHF.R.S32.HI R26, RZ, 0x1f, R23 ;  /* 0x0000001fff1a2819 */ /* 0x000fe40000011417 */
[----:B------:R-:W-:Y:S01]  /*0b10*/  @P1 MOV R13, R9 ;  /* 0x00000009000d1202 */ /* 0x000fe20000000f00 */
[----:B------:R-:W-:Y:S01]  /*0b20*/  @P1 IMAD R27, R3, 0x8, R24 ;  /* 0x00000008031b1824 */ /* 0x000fe200078e0218 */
[----:B------:R-:W-:Y:S01]  /*0b30*/  @P2 LOP3.LUT R9, R9, R26, RZ, 0xfc, !PT ;  /* 0x0000001a09092212 */ /* 0x000fe200078efcff */
[----:B------:R-:W0:Y:S01]  /*0b40*/  @P2 S2R R24, SR_CgaCtaId ;  /* 0x0000000000182919 */ /* 0x000e220000008800 */
[----:B------:R-:W-:Y:S01]  /*0b50*/  @P3 IMAD.MOV.U32 R26, RZ, RZ, 0x1 ;  /* 0x00000001ff1a3424 */ /* 0x000fe200078e00ff */
[----:B------:R-:W-:-:S02]  /*0b60*/  @P2 LOP3.LUT R14, R14, R23, RZ, 0xfc, !PT ;  /* 0x000000170e0e2212 */ /* 0x000fc400078efcff */
[----:B------:R-:W-:Y:S01]  /*0b70*/  @P2 MOV R23, 0x400 ;  /* 0x0000040000172802 */ /* 0x000fe20000000f00 */
[----:B------:R2:W-:Y:S01]  /*0b80*/  @P1 STS.64 [R27+0x78], R12 ;  /* 0x0000780c1b001388 */ /* 0x0005e20000000a00 */
[----:B------:R-:W-:Y:S02]  /*0b90*/  @P3 SHF.L.U32 R25, R26, R25, RZ ;  /* 0x000000191a193219 */ /* 0x000fe400000006ff */
[----:B-----5:R-:W-:Y:S01]  /*0ba0*/  ISETP.NE.AND P1, PT, R4, RZ, PT ;  /* 0x000000ff0400720c */ /* 0x020fe20003f25270 */
[----:B--2---:R-:W-:Y:S01]  /*0bb0*/  @P2 IMAD.MOV.U32 R12, RZ, RZ, R14 ;  /* 0x000000ffff0c2224 */ /* 0x004fe200078e000e */
[----:B------:R-:W-:Y:S01]  /*0bc0*/  @P3 LOP3.LUT R14, R14, R25, RZ, 0xfc, !PT ;  /* 0x000000190e0e3212 */ /* 0x000fe200078efcff */
[----:B------:R-:W-:Y:S01]  /*0bd0*/  @P2 IMAD.MOV.U32 R13, RZ, RZ, R9 ;  /* 0x000000ffff0d2224 */ /* 0x000fe200078e0009 */
[----:B0-----:R-:W-:Y:S02]  /*0be0*/  @P2 LEA R26, R24, R23, 0x18 ;  /* 0x00000017181a2211 */ /* 0x001fe400078ec0ff */
[----:B------:R-:W-:-:S02]  /*0bf0*/  @P3 MOV R23, 0x400 ;  /* 0x0000040000173802 */ /* 0x000fc40000000f00 */
[----:B------:R-:W-:Y:S02]  /*0c00*/  @P3 SHF.R.S32.HI R24, RZ, 0x1f, R25 ;  /* 0x0000001fff183819 */ /* 0x000fe40000011419 */
[----:B-1----:R-:W-:Y:S02]  /*0c10*/  @P3 LEA R22, R22, R23, 0x18 ;  /* 0x0000001716163211 */ /* 0x002fe400078ec0ff */
[----:B------:R-:W-:Y:S02]  /*0c20*/  @P2 LEA R23, R3, R26, 0x3 ;  /* 0x0000001a03172211 */ /* 0x000fe400078e18ff */
[----:B------:R-:W-:Y:S01]  /*0c30*/  @P3 LOP3.LUT R9, R9, R24, RZ, 0xfc, !PT ;  /* 0x0000001809093212 */ /* 0x000fe200078efcff */
[----:B------:R-:W-:Y:S02]  /*0c40*/  @P3 IMAD R25, R3, 0x8, R22 ;  /* 0x0000000803193824 */ /* 0x000fe400078e0216 */
[----:B------:R0:W-:Y:S01]  /*0c50*/  @P2 STS.64 [R23+0x78], R12 ;  /* 0x0000780c17002388 */ /* 0x0001e20000000a00 */
[----:B------:R-:W-:Y:S01]  /*0c60*/  ISETP.GE.AND P2, PT, R19, R20, PT ;  /* 0x000000141300720c */ /* 0x000fe20003f46270 */
[----:B0-----:R-:W-:-:S02]  /*0c70*/  @P3 IMAD.MOV.U32 R12, RZ, RZ, R14 ;  /* 0x000000ffff0c3224 */ /* 0x001fc400078e000e */
[----:B------:R-:W-:-:S05]  /*0c80*/  @P3 IMAD.MOV.U32 R13, RZ, RZ, R9 ;  /* 0x000000ffff0d3224 */ /* 0x000fca00078e0009 */
[----:B------:R0:W-:Y:S01]  /*0c90*/  @P3 STS.64 [R25+0x78], R12 ;  /* 0x0000780c19003388 */ /* 0x0001e20000000a00 */
[----:B------:R-:W-:Y:S05]  /*0ca0*/  @!P1 BRA `(.L_x_6) ;  /* 0x0000000000349947 */ /* 0x000fea0003800000 */
[----:B------:R-:W1:Y:S01]  /*0cb0*/  S2UR UR5, SR_CgaCtaId ;  /* 0x00000000000579c3 */ /* 0x000e620000008800 */
[----:B------:R-:W-:Y:S02]  /*0cc0*/  HFMA2 R4, -RZ, RZ, 0, 5.9604644775390625e-08 ;  /* 0x00000001ff047431 */ /* 0x000fe400000001ff */
[----:B------:R-:W-:Y:S01]  /*0cd0*/  IMAD R21, R16, 0x7, R21 ;  /* 0x0000000710157824 */ /* 0x000fe200078e0215 */
[----:B------:R-:W-:-:S04]  /*0ce0*/  UMOV UR4, 0x400 ;  /* 0x0000040000047882 */ /* 0x000fc80000000000 */
[----:B------:R-:W-:-:S04]  /*0cf0*/  SHF.L.U32 R21, R4, R21, RZ ;  /* 0x0000001504157219 */ /* 0x000fc800000006ff */
[----:B------:R-:W-:Y:S02]  /*0d00*/  SHF.R.S32.HI R4, RZ, 0x1f, R21 ;  /* 0x0000001fff047819 */ /* 0x000fe40000011415 */
[----:B------:R-:W-:Y:S02]  /*0d10*/  LOP3.LUT R14, R14, R21, RZ, 0xfc, !PT ;  /* 0x000000150e0e7212 */ /* 0x000fe400078efcff */
[----:B------:R-:W-:-:S03]  /*0d20*/  LOP3.LUT R9, R9, R4, RZ, 0xfc, !PT ;  /* 0x0000000409097212 */ /* 0x000fc600078efcff */
[----:B0-----:R-:W-:Y:S01]  /*0d30*/  IMAD.MOV.U32 R12, RZ, RZ, R14 ;  /* 0x000000ffff0c7224 */ /* 0x001fe200078e000e */
[----:B-1----:R-:W-:Y:S01]  /*0d40*/  ULEA UR4, UR5, UR4, 0x18 ;  /* 0x0000000405047291 */ /* 0x002fe2000f8ec0ff */
[----:B------:R-:W-:-:S05]  /*0d50*/  IMAD.MOV.U32 R13, RZ, RZ, R9 ;  /* 0x000000ffff0d7224 */ /* 0x000fca00078e0009 */
[----:B------:R-:W-:-:S05]  /*0d60*/  LEA R21, R3, UR4, 0x3 ;  /* 0x0000000403157c11 */ /* 0x000fca000f8e18ff */
[----:B------:R1:W-:Y:S02]  /*0d70*/  STS.64 [R21+0x78], R12 ;  /* 0x0000780c15007388 */ /* 0x0003e40000000a00 */
.L_x_6:
[----:B------:R-:W-:Y:S05]  /*0d80*/  BSYNC.RECONVERGENT B1 ;  /* 0x0000000000017941 */ /* 0x000fea0003800200 */
.L_x_5:
[----:B------:R-:W-:Y:S05]  /*0d90*/  @!P2 BRA `(.L_x_7) ;  /* 0xfffffff8009ca947 */ /* 0x000fea000383ffff */
.L_x_4:
[----:B------:R-:W-:-:S05]  /*0da0*/  IMAD.IADD R4, R11, 0x1, -R19 ;  /* 0x000000010b047824 */ /* 0x000fca00078e0a13 */
[----:B------:R-:W-:-:S13]  /*0db0*/  ISETP.GT.AND P1, PT, R4, 0x1, PT ;  /* 0x000000010400780c */ /* 0x000fda0003f24270 */
[----:B------:R-:W-:Y:S05]  /*0dc0*/  @!P1 BRA `(.L_x_8) ;  /* 0x0000000000b89947 */ /* 0x000fea0003800000 */
[----:B01----:R-:W-:-:S04]  /*0dd0*/  IMAD R13, R8, R19, R15 ;  /* 0x00000013080d7224 */ /* 0x003fc800078e020f */
[----:B------:R-:W-:Y:S02]  /*0de0*/  IMAD.IADD R4, R13, 0x1, R6 ;  /* 0x000000010d047824 */ /* 0x000fe400078e0206 */
[----:B------:R-:W-:-:S04]  /*0df0*/  IMAD R13, R10, R19, R17 ;  /* 0x000000130a0d7224 */ /* 0x000fc800078e0211 */
[----:B------:R-:W-:-:S05]  /*0e00*/  IMAD R4, R13, 0x3, R4 ;  /* 0x000000030d047824 */ /* 0x000fca00078e0204 */
[----:B------:R-:W-:-:S06]  /*0e10*/  IADD3 R12, PT, PT, R1, R4, RZ ;  /* 0x00000004010c7210 */ /* 0x000fcc0007ffe0ff */
[----:B------:R-:W2:Y:S01]  /*0e20*/  LDL.U8 R12, [R12+0x88] ;  /* 0x000088000c0c7983 */ /* 0x000ea20000100000 */
[----:B------:R-:W-:-:S04]  /*0e30*/  VIADD R21, R19, 0x1 ;  /* 0x0000000113157836 */ /* 0x000fc80000000000 */
[----:B------:R-:W-:-:S04]  /*0e40*/  IMAD R13, R8, R21, R15 ;  /* 0x00000015080d7224 */ /* 0x000fc800078e020f */
[----:B------:R-:W-:Y:S02]  /*0e50*/  IMAD.IADD R4, R13, 0x1, R6 ;  /* 0x000000010d047824 */ /* 0x000fe400078e0206 */
[----:B------:R-:W-:-:S04]  /*0e60*/  IMAD R13, R10, R21, R17 ;  /* 0x000000150a0d7224 */ /* 0x000fc800078e0211 */
[----:B------:R-:W-:-:S04]  /*0e70*/  IMAD R4, R13, 0x3, R4 ;  /* 0x000000030d047824 */ /* 0x000fc800078e0204 */
[----:B------:R-:W-:-:S06]  /*0e80*/  IMAD.IADD R4, R1, 0x1, R4 ;  /* 0x0000000101047824 */ /* 0x000fcc00078e0204 */
[----:B------:R-:W3:Y:S01]  /*0e90*/  LDL.U8 R4, [R4+0x88] ;  /* 0x0000880004047983 */ /* 0x000ee20000100000 */
[----:B------:R-:W-:Y:S01]  /*0ea0*/  BSSY.RECONVERGENT B1, `(.L_x_9) ;  /* 0x000001f000017945 */ /* 0x000fe20003800200 */
[----:B--2---:R-:W-:-:S13]  /*0eb0*/  ISETP.NE.AND P0, PT, R12, RZ, PT ;  /* 0x000000ff0c00720c */ /* 0x004fda0003f05270 */
[----:B------:R-:W0:Y:S01]  /*0ec0*/  @P0 S2R R20, SR_CgaCtaId ;  /* 0x0000000000140919 */ /* 0x000e220000008800 */
[----:B------:R-:W-:Y:S01]  /*0ed0*/  @P0 IMAD R19, R16, 0x7, R19 ;  /* 0x0000000710130824 */ /* 0x000fe200078e0213 */
[----:B------:R-:W-:Y:S01]  /*0ee0*/  @P0 MOV R13, 0x400 ;  /* 0x00000400000d0802 */ /* 0x000fe20000000f00 */
[----:B------:R-:W-:-:S05]  /*0ef0*/  @P0 IMAD.MOV.U32 R12, RZ, RZ, 0x1 ;  /* 0x00000001ff0c0424 */ /* 0x000fca00078e00ff */
[----:B------:R-:W-:-:S04]  /*0f00*/  @P0 SHF.L.U32 R19, R12, R19, RZ ;  /* 0x000000130c130219 */ /* 0x000fc800000006ff */
[----:B------:R-:W-:Y:S02]  /*0f10*/  @P0 SHF.R.S32.HI R12, RZ, 0x1f, R19 ;  /* 0x0000001fff0c0819 */ /* 0x000fe40000011413 */
[----:B---3--:R-:W-:Y:S02]  /*0f20*/  ISETP.NE.AND P1, PT, R4, RZ, PT ;  /* 0x000000ff0400720c */ /* 0x008fe40003f25270 */
[----:B------:R-:W-:Y:S02]  /*0f30*/  @P0 LOP3.LUT R14, R14, R19, RZ, 0xfc, !PT ;  /* 0x000000130e0e0212 */ /* 0x000fe400078efcff */
[----:B------:R-:W-:-:S03]  /*0f40*/  @P0 LOP3.LUT R9, R9, R12, RZ, 0xfc, !PT ;  /* 0x0000000c09090212 */ /* 0x000fc600078efcff */
[----:B------:R-:W-:Y:S01]  /*0f50*/  @P0 IMAD.MOV.U32 R12, RZ, RZ, R14 ;  /* 0x000000ffff0c0224 */ /* 0x000fe200078e000e */
[----:B0-----:R-:W-:Y:S01]  /*0f60*/  @P0 LEA R20, R20, R13, 0x18 ;  /* 0x0000000d14140211 */ /* 0x001fe200078ec0ff */
[----:B------:R-:W-:-:S03]  /*0f70*/  @P0 IMAD.MOV.U32 R13, RZ, RZ, R9 ;  /* 0x000000ffff0d0224 */ /* 0x000fc600078e0009 */
[----:B------:R-:W-:-:S05]  /*0f80*/  @P0 LEA R19, R3, R20, 0x3 ;  /* 0x0000001403130211 */ /* 0x000fca00078e18ff */
[----:B------:R0:W-:Y:S01]  /*0f90*/  @P0 STS.64 [R19+0x78], R12 ;  /* 0x0000780c13000388 */ /* 0x0001e20000000a00 */
[----:B------:R-:W-:Y:S01]  /*0fa0*/  PLOP3.LUT P0, PT, PT, PT, PT, 0x8, 0x80 ;  /* 0x000000000080781c */ /* 0x000fe20003f0e170 */
[----:B------:R-:W-:-:S12]  /*0fb0*/  @!P1 BRA `(.L_x_10) ;  /* 0x0000000000349947 */ /* 0x000fd80003800000 */
[----:B------:R-:W1:Y:S01]  /*0fc0*/  S2UR UR5, SR_CgaCtaId ;  /* 0x00000000000579c3 */ /* 0x000e620000008800 */
[----:B------:R-:W-:Y:S01]  /*0fd0*/  IMAD R4, R16, 0x7, R21 ;  /* 0x0000000710047824 */ /* 0x000fe200078e0215 */
[----:B------:R-:W-:Y:S01]  /*0fe0*/  UMOV UR4, 0x400 ;  /* 0x0000040000047882 */ /* 0x000fe20000000000 */
[----:B0-----:R-:W-:-:S05]  /*0ff0*/  IMAD.MOV.U32 R13, RZ, RZ, 0x1 ;  /* 0x00000001ff0d7424 */ /* 0x001fca00078e00ff */
[----:B------:R-:W-:-:S04]  /*1000*/  SHF.L.U32 R13, R13, R4, RZ ;  /* 0x000000040d0d7219 */ /* 0x000fc800000006ff */
[----:B------:R-:W-:Y:S02]  /*1010*/  SHF.R.S32.HI R4, RZ, 0x1f, R13 ;  /* 0x0000001fff047819 */ /* 0x000fe4000001140d */
[----:B------:R-:W-:Y:S02]  /*1020*/  LOP3.LUT R14, R14, R13, RZ, 0xfc, !PT ;  /* 0x0000000d0e0e7212 */ /* 0x000fe400078efcff */
[----:B------:R-:W-:-:S03]  /*1030*/  LOP3.LUT R9, R9, R4, RZ, 0xfc, !PT ;  /* 0x0000000409097212 */ /* 0x000fc600078efcff */
[----:B------:R-:W-:Y:S01]  /*1040*/  IMAD.MOV.U32 R12, RZ, RZ, R14 ;  /* 0x000000ffff0c7224 */ /* 0x000fe200078e000e */
[----:B------:R-:W-:Y:S01]  /*1050*/  MOV R13, R9 ;  /* 0x00000009000d7202 */ /* 0x000fe20000000f00 */
[----:B-1----:R-:W-:-:S06]  /*1060*/  ULEA UR4, UR5, UR4, 0x18 ;  /* 0x0000000405047291 */ /* 0x002fcc000f8ec0ff */
[----:B------:R-:W-:-:S05]  /*1070*/  LEA R19, R3, UR4, 0x3 ;  /* 0x0000000403137c11 */ /* 0x000fca000f8e18ff */
[----:B------:R1:W-:Y:S02]  /*1080*/  STS.64 [R19+0x78], R12 ;  /* 0x0000780c13007388 */ /* 0x0003e40000000a00 */
.L_x_10:
[----:B------:R-:W-:Y:S05]  /*1090*/  BSYNC.RECONVERGENT B1 ;  /* 0x0000000000017941 */ /* 0x000fea0003800200 */
.L_x_9:
[----:B01----:R-:W-:-:S07]  /*10a0*/  VIADD R19, R21, 0x1 ;  /* 0x0000000115137836 */ /* 0x003fce0000000000 */
.L_x_8:
[----:B------:R-:W-:Y:S01]  /*10b0*/  ISETP.LT.OR P0, PT, R19, R11, P0 ;  /* 0x0000000b1300720c */ /* 0x000fe20000701670 */
[----:B------:R-:W-:-:S12]  /*10c0*/  BSSY.RECONVERGENT B1, `(.L_x_3) ;  /* 0x0000016000017945 */ /* 0x000fd80003800200 */
[----:B------:R-:W-:Y:S05]  /*10d0*/  @!P0 BRA `(.L_x_11) ;  /* 0x0000000000508947 */ /* 0x000fea0003800000 */
[-C--:B------:R-:W-:Y:S02]  /*10e0*/  IMAD R15, R8, R19.reuse, R15 ;  /* 0x00000013080f7224 */ /* 0x080fe400078e020f */
[----:B------:R-:W-:Y:S02]  /*10f0*/  IMAD R17, R10, R19, R17 ;  /* 0x000000130a117224 */ /* 0x000fe400078e0211 */
[----:B------:R-:W-:-:S04]  /*1100*/  IMAD.IADD R4, R15, 0x1, R6 ;  /* 0x000000010f047824 */ /* 0x000fc800078e0206 */
[----:B------:R-:W-:-:S04]  /*1110*/  IMAD R4, R17, 0x3, R4 ;  /* 0x0000000311047824 */ /* 0x000fc800078e0204 */
[----:B------:R-:W-:-:S06]  /*1120*/  IMAD.IADD R4, R1, 0x1, R4 ;  /* 0x0000000101047824 */ /* 0x000fcc00078e0204 */
[----:B------:R-:W2:Y:S02]  /*1130*/  LDL.U8 R4, [R4+0x88] ;  /* 0x0000880004047983 */ /* 0x000ea40000100000 */
[----:B--2---:R-:W-:-:S13]  /*1140*/  ISETP.NE.AND P0, PT, R4, RZ, PT ;  /* 0x000000ff0400720c */ /* 0x004fda0003f05270 */
[----:B------:R-:W-:Y:S05]  /*1150*/  @!P0 BRA `(.L_x_11) ;  /* 0x0000000000308947 */ /* 0x000fea0003800000 */
[----:B------:R-:W2:Y:S01]  /*1160*/  S2UR UR5, SR_CgaCtaId ;  /* 0x00000000000579c3 */ /* 0x000ea20000008800 */
[----:B------:R-:W-:Y:S01]  /*1170*/  IMAD R19, R16, 0x7, R19 ;  /* 0x0000000710137824 */ /* 0x000fe200078e0213 */
[----:B------:R-:W-:Y:S01]  /*1180*/  UMOV UR4, 0x400 ;  /* 0x0000040000047882 */ /* 0x000fe20000000000 */
[----:B------:R-:W-:-:S05]  /*1190*/  IMAD.MOV.U32 R4, RZ, RZ, 0x1 ;  /* 0x00000001ff047424 */ /* 0x000fca00078e00ff */
[----:B------:R-:W-:-:S04]  /*11a0*/  SHF.L.U32 R19, R4, R19, RZ ;  /* 0x0000001304137219 */ /* 0x000fc800000006ff */
[----:B------:R-:W-:Y:S02]  /*11b0*/  SHF.R.S32.HI R4, RZ, 0x1f, R19 ;  /* 0x0000001fff047819 */ /* 0x000fe40000011413 */
[----:B------:R-:W-:Y:S02]  /*11c0*/  LOP3.LUT R14, R14, R19, RZ, 0xfc, !PT ;  /* 0x000000130e0e7212 */ /* 0x000fe400078efcff */
[----:B------:R-:W-:-:S04]  /*11d0*/  LOP3.LUT R9, R9, R4, RZ, 0xfc, !PT ;  /* 0x0000000409097212 */ /* 0x000fc800078efcff */
[----:B------:R-:W-:Y:S01]  /*11e0*/  MOV R15, R9 ;  /* 0x00000009000f7202 */ /* 0x000fe20000000f00 */
[----:B--2---:R-:W-:-:S06]  /*11f0*/  ULEA UR4, UR5, UR4, 0x18 ;  /* 0x0000000405047291 */ /* 0x004fcc000f8ec0ff */
[----:B01----:R-:W-:-:S05]  /*1200*/  LEA R13, R3, UR4, 0x3 ;  /* 0x00000004030d7c11 */ /* 0x003fca000f8e18ff */
[----:B------:R2:W-:Y:S02]  /*1210*/  STS.64 [R13+0x78], R14 ;  /* 0x0000780e0d007388 */ /* 0x0005e40000000a00 */
.L_x_11:
[----:B------:R-:W-:Y:S05]  /*1220*/  BSYNC.RECONVERGENT B1 ;  /* 0x0000000000017941 */ /* 0x000fea0003800200 */
.L_x_3:
[----:B------:R-:W-:-:S05]  /*1230*/  VIADD R16, R16, 0x1 ;  /* 0x0000000110107836 */ /* 0x000fca0000000000 */
[----:B------:R-:W-:-:S13]  /*1240*/  ISETP.GE.AND P0, PT, R16, R7, PT ;  /* 0x000000071000720c */ /* 0x000fda0003f06270 */
[----:B------:R-:W-:Y:S05]  /*1250*/  @!P0 BRA `(.L_x_12) ;  /* 0xfffffff400388947 */ /* 0x000fea000383ffff */
.L_x_2:
[----:B------:R-:W-:-:S05]  /*1260*/  VIADD R3, R3, 0x1 ;  /* 0x0000000103037836 */ /* 0x000fca0000000000 */
[----:B------:R-:W-:-:S13]  /*1270*/  ISETP.NE.AND P0, PT, R3, 0x2, PT ;  /* 0x000000020300780c */ /* 0x000fda0003f05270 */
[----:B------:R-:W-:Y:S05]  /*1280*/  @P0 BRA `(.L_x_13) ;  /* 0xfffffff000bc0947 */ /* 0x000fea000383ffff */
[----:B------:R-:W3:Y:S01]  /*1290*/  S2UR UR5, SR_CgaCtaId ;  /* 0x00000000000579c3 */ /* 0x000ee20000008800 */
[----:B------:R-:W-:Y:S01]  /*12a0*/  UMOV UR4, 0x400 ;  /* 0x0000040000047882 */ /* 0x000fe20000000000 */
[----:B------:R-:W-:Y:S02]  /*12b0*/  IMAD.MOV.U32 R3, RZ, RZ, 0x50 ;  /* 0x00000050ff037424 */ /* 0x000fe400078e00ff */
[----:B------:R-:W-:Y:S02]  /*12c0*/  HFMA2 R6, -RZ, RZ, 0, 0 ;  /* 0x00000000ff067431 */ /* 0x000fe400000001ff */
[----:B------:R-:W-:Y:S01]  /*12d0*/  IMAD.MOV.U32 R4, RZ, RZ, 0x8 ;  /* 0x00000008ff047424 */ /* 0x000fe200078e00ff */
[----:B---3--:R-:W-:-:S09]  /*12e0*/  ULEA UR4, UR5, UR4, 0x18 ;  /* 0x0000000405047291 */ /* 0x008fd2000f8ec0ff */
[----:B------:R3:W-:Y:S04]  /*12f0*/  STS [UR4+0x14], R4 ;  /* 0x00001404ff007988 */ /* 0x0007e80008000804 */
[----:B------:R3:W-:Y:S02]  /*1300*/  STS.U8 [UR4+0x1], R3 ;  /* 0x00000103ff007988 */ /* 0x0007e40008000004 */
.L_x_21:
[----:B01----:R-:W-:-:S07]  /*1310*/  IMAD.MOV.U32 R7, RZ, RZ, RZ ;  /* 0x000000ffff077224 */ /* 0x003fce00078e00ff */
.L_x_20:
[----:B------:R-:W-:-:S05]  /*1320*/  IMAD R5, R7, 0x10, R0 ;  /* 0x0000001007057824 */ /* 0x000fca00078e0200 */
[----:B------:R-:W4:Y:S01]  /*1330*/  LDL.128 R8, [R5] ;  /* 0x0000000005087983 */ /* 0x000f220000100c00 */
[----:B------:R-:W5:Y:S01]  /*1340*/  S2UR UR5, SR_CgaCtaId ;  /* 0x00000000000579c3 */ /* 0x000f620000008800 */
[----:B------:R-:W-:Y:S01]  /*1350*/  UMOV UR4, 0x400 ;  /* 0x0000040000047882 */ /* 0x000fe20000000000 */
[C---:B0-2---:R-:W-:Y:S01]  /*1360*/  IMAD R14, R6.reuse, 0x4, R7 ;  /* 0x00000004060e7824 */ /* 0x045fe200078e0207 */
[----:B---3--:R-:W-:Y:S01]  /*1370*/  LOP3.LUT R3, R7, 0x1, RZ, 0xc0, !PT ;  /* 0x0000000107037812 */ /* 0x008fe200078ec0ff */
[----:B-1----:R-:W-:Y:S01]  /*1380*/  IMAD.MOV.U32 R16, RZ, RZ, 0x1 ;  /* 0x00000001ff107424 */ /* 0x002fe200078e00ff */
[----:B------:R-:W-:Y:S02]  /*1390*/  ISETP.NE.AND P0, PT, R6, RZ, PT ;  /* 0x000000ff0600720c */ /* 0x000fe40003f05270 */
[C---:B01----:R-:W-:Y:S02]  /*13a0*/  LOP3.LUT R13, R3.reuse, 0x3, RZ, 0x3c, !PT ;  /* 0x00000003030d7812 */ /* 0x043fe400078e3cff */
[----:B------:R-:W-:-:S02]  /*13b0*/  LOP3.LUT R15, R3, 0x2, RZ, 0xfc, !PT ;  /* 0x00000002030f7812 */ /* 0x000fc400078efcff */
[----:B------:R-:W-:Y:S02]  /*13c0*/  SEL R17, RZ, 0x1, !P0 ;  /* 0x00000001ff117807 */ /* 0x000fe40004000000 */
[----:B------:R-:W-:-:S04]  /*13d0*/  ISETP.NE.AND P0, PT, R6, RZ, PT ;  /* 0x000000ff0600720c */ /* 0x000fc80003f05270 */
[----:B------:R-:W-:Y:S01]  /*13e0*/  SEL R16, R16, 0xffffffff, !P0 ;  /* 0xffffffff10107807 */ /* 0x000fe20004000000 */
[----:B-----5:R-:W-:-:S06]  /*13f0*/  ULEA UR4, UR5, UR4, 0x18 ;  /* 0x0000000405047291 */ /* 0x020fcc000f8ec0ff */
[C---:B------:R-:W-:Y:S02]  /*1400*/  LEA R20, R14.reuse, UR4, 0x2 ;  /* 0x000000040e147c11 */ /* 0x040fe4000f8e10ff */
[----:B------:R-:W-:-:S03]  /*1410*/  LEA R4, R14, UR4, 0x3 ;  /* 0x000000040e047c11 */ /* 0x000fc6000f8e18ff */
[----:B------:R-:W-:Y:S04]  /*1420*/  STS [R20+0xc0], R13 ;  /* 0x0000c00d14007388 */ /* 0x000fe80000000800 */
[----:B------:R-:W-:Y:S04]  /*1430*/  STS [R20+0xe0], R15 ;  /* 0x0000e00f14007388 */ /* 0x000fe80000000800 */
[----:B------:R-:W-:Y:S04]  /*1440*/  STS.U8 [R14+UR4+0xb8], R17 ;  /* 0x0000b8110e007988 */ /* 0x000fe80008000004 */
[----:B------:R-:W-:Y:S04]  /*1450*/  STS.64 [R4+0x100], RZ ;  /* 0x000100ff04007388 */ /* 0x000fe80000000a00 */
[----:B------:R-:W0:Y:S02]  /*1460*/  LDS R3, [R20+0xe0] ;  /* 0x0000e00014037984 */ /* 0x000e240000000800 */
[----:B0-----:R-:W-:Y:S01]  /*1470*/  ISETP.GE.AND P2, PT, R3, 0x1, PT ;  /* 0x000000010300780c */ /* 0x001fe20003f46270 */
[----:B----4-:R-:W-:Y:S01]  /*1480*/  IMAD R12, R8, R16, RZ ;  /* 0x00000010080c7224 */ /* 0x010fe200078e02ff */
[----:B------:R-:W-:-:S04]  /*1490*/  ISETP.GE.AND P1, PT, R10, RZ, PT ;  /* 0x000000ff0a00720c */ /* 0x000fc80003f26270 */
[----:B------:R-:W-:Y:S01]  /*14a0*/  ISETP.GE.AND P0, PT, R12, RZ, PT ;  /* 0x000000ff0c00720c */ /* 0x000fe20003f06270 */
[----:B------:R-:W-:-:S08]  /*14b0*/  IMAD.MOV.U32 R12, RZ, RZ, 0x1 ;  /* 0x00000001ff0c7424 */ /* 0x000fd000078e00ff */
[----:B------:R-:W-:-:S04]  /*14c0*/  @P1 SHF.R.U32.HI R12, RZ, 0x1f, R11 ;  /* 0x0000001fff0c1819 */ /* 0x000fc8000001160b */
[----:B------:R-:W-:Y:S01]  /*14d0*/  @P0 IMAD R13, R16, R9, RZ ;  /* 0x00000009100d0224 */ /* 0x000fe200078e02ff */
[----:B------:R-:W-:-:S04]  /*14e0*/  MOV R9, 0x2 ;  /* 0x0000000200097802 */ /* 0x000fc80000000f00 */
[----:B------:R-:W-:-:S04]  /*14f0*/  @P0 SHF.R.U32.HI R13, RZ, 0x1e, R13 ;  /* 0x0000001eff0d0819 */ /* 0x000fc8000001160d */
[----:B------:R-:W-:Y:S01]  /*1500*/  @P0 LOP3.LUT R9, R13, 0x2, RZ, 0xc0, !PT ;  /* 0x000000020d090812 */ /* 0x000fe200078ec0ff */
[----:B------:R-:W-:Y:S06]  /*1510*/  @!P2 BRA `(.L_x_14) ;  /* 0x000000080044a947 */ /* 0x000fec0003800000 */
[----:B------:R0:W1:Y:S01]  /*1520*/  LDS R11, [R20+0xc0] ;  /* 0x0000c000140b7984 */ /* 0x0000620000000800 */
[----:B------:R-:W-:Y:S01]  /*1530*/  IMAD.MOV.U32 R13, RZ, RZ, RZ ;  /* 0x000000ffff0d7224 */ /* 0x000fe200078e00ff */
[----:B------:R-:W-:-:S07]  /*1540*/  CS2R R16, SRZ ;  /* 0x0000000000107805 */ /* 0x000fce000001ff00 */
.L_x_19:
[----:B-1----:R-:W-:-:S13]  /*1550*/  ISETP.GE.AND P0, PT, R11, 0x1, PT ;  /* 0x000000010b00780c */ /* 0x002fda0003f06270 */
[----:B0-----:R-:W-:Y:S05]  /*1560*/  @!P0 BRA `(.L_x_15) ;  /* 0x0000000800248947 */ /* 0x001fea0003800000 */
[----:B------:R-:W2:Y:S04]  /*1570*/  LDL R14, [R5+0x4] ;  /* 0x00000400050e7983 */ /* 0x000ea80000100800 */
[----:B------:R-:W3:Y:S01]  /*1580*/  LDL R21, [R5+0xc] ;  /* 0x00000c0005157983 */ /* 0x000ee20000100800 */
[----:B------:R-:W-:Y:S01]  /*1590*/  ISETP.GT.AND P1, PT, R11, 0x3, PT ;  /* 0x000000030b00780c */ /* 0x000fe20003f24270 */
[----:B0-----:R-:W-:Y:S01]  /*15a0*/  IMAD.MOV.U32 R20, RZ, RZ, RZ ;  /* 0x000000ffff147224 */ /* 0x001fe200078e00ff */
[----:B------:R-:W-:Y:S01]  /*15b0*/  PLOP3.LUT P0, PT, PT, PT, PT, 0x80, 0x8 ;  /* 0x000000000008781c */ /* 0x000fe20003f0f070 */
[----:B--2---:R-:W-:Y:S02]  /*15c0*/  IMAD R19, R14, R13, RZ ;  /* 0x0000000d0e137224 */ /* 0x004fe400078e02ff */
[----:B---3--:R-:W-:-:S08]  /*15d0*/  IMAD R21, R13, R21, R12 ;  /* 0x000000150d157224 */ /* 0x008fd000078e020c */
[----:B------:R-:W-:Y:S05]  /*15e0*/  @!P1 BRA `(.L_x_16) ;  /* 0x0000000400209947 */ /* 0x000fea0003800000 */
[----:B------:R-:W-:Y:S01]  /*15f0*/  IMAD.MOV.U32 R22, RZ, RZ, 0x1 ;  /* 0x00000001ff167424 */ /* 0x000fe200078e00ff */
[----:B------:R-:W-:Y:S02]  /*1600*/  ISETP.NE.AND P1, PT, R6, RZ, PT ;  /* 0x000000ff0600720c */ /* 0x000fe40003f25270 */
[----:B------:R-:W-:Y:S02]  /*1610*/  PLOP3.LUT P0, PT, PT, PT, PT, 0x8, 0x80 ;  /* 0x000000000080781c */ /* 0x000fe40003f0e170 */
[----:B------:R-:W-:Y:S02]  /*1620*/  IADD3 R23, PT, PT, R11, -0x3, RZ ;  /* 0xfffffffd0b177810 */ /* 0x000fe40007ffe0ff */
[----:B------:R-:W-:-:S09]  /*1630*/  SEL R22, R22, 0xffffffff, !P1 ;  /* 0xffffffff16167807 */ /* 0x000fd20004800000 */
.L_x_17:
[-C--:B0-----:R-:W-:Y:S02]  /*1640*/  IMAD R14, R8, R20.reuse, R19 ;  /* 0x00000014080e7224 */ /* 0x081fe400078e0213 */
[----:B------:R-:W-:Y:S02]  /*1650*/  IMAD R15, R10, R20, R21 ;  /* 0x000000140a0f7224 */ /* 0x000fe400078e0215 */
[----:B------:R-:W-:-:S04]  /*1660*/  IMAD R14, R14, R22, R9 ;  /* 0x000000160e0e7224 */ /* 0x000fc800078e0209 */
[----:B------:R-:W-:-:S04]  /*1670*/  IMAD R14, R15, 0x3, R14 ;  /* 0x000000030f0e7824 */ /* 0x000fc800078e020e */
[----:B------:R-:W-:-:S05]  /*1680*/  IMAD.IADD R26, R1, 0x1, R14 ;  /* 0x00000001011a7824 */ /* 0x000fca00078e020e */
[----:B------:R0:W2:Y:S01]  /*1690*/  LDL.U8 R14, [R26+0x8e] ;  /* 0x00008e001a0e7983 */ /* 0x0000a20000100000 */
[----:B------:R-:W-:Y:S01]  /*16a0*/  IMAD.MOV.U32 R25, RZ, RZ, 0x1 ;  /* 0x00000001ff197424 */ /* 0x000fe200078e00ff */
[----:B------:R-:W-:Y:S01]  /*16b0*/  ISETP.NE.AND P2, PT, R6, RZ, PT ;  /* 0x000000ff0600720c */ /* 0x000fe20003f45270 */
[----:B------:R-:W-:-:S03]  /*16c0*/  VIADD R24, R20, 0x1 ;  /* 0x0000000114187836 */ /* 0x000fc60000000000 */
[----:B0-----:R-:W-:Y:S02]  /*16d0*/  SEL R26, R25, 0xffffffff, !P2 ;  /* 0xffffffff191a7807 */ /* 0x001fe40005000000 */
[----:B--2---:R-:W-:-:S13]  /*16e0*/  ISETP.NE.AND P1, PT, R14, RZ, PT ;  /* 0x000000ff0e00720c */ /* 0x004fda0003f25270 */
[----:B------:R-:W-:-:S05]  /*16f0*/  @P1 IMAD R14, R13, 0x7, R20 ;  /* 0x000000070d0e1824 */ /* 0x000fca00078e0214 */
[----:B------:R-:W-:-:S04]  /*1700*/  @P1 SHF.L.U32 R15, R25, R14, RZ ;  /* 0x0000000e190f1219 */ /* 0x000fc800000006ff */
[----:B------:R-:W-:Y:S02]  /*1710*/  @P1 SHF.R.S32.HI R14, RZ, 0x1f, R15 ;  /* 0x0000001fff0e1819 */ /* 0x000fe4000001140f */
[----:B------:R-:W-:Y:S01]  /*1720*/  @P1 LOP3.LUT R16, R16, R15, RZ, 0xfc, !PT ;  /* 0x0000000f10101212 */ /* 0x000fe200078efcff */
[----:B------:R-:W-:Y:S01]  /*1730*/  IMAD R15, R10, R24, R21 ;  /* 0x000000180a0f7224 */ /* 0x000fe200078e0215 */
[----:B------:R-:W-:Y:S01]  /*1740*/  @P1 LOP3.LUT R17, R17, R14, RZ, 0xfc, !PT ;  /* 0x0000000e11111212 */ /* 0x000fe200078efcff */
[----:B------:R-:W-:-:S04]  /*1750*/  IMAD R14, R8, R24, R19 ;  /* 0x00000018080e7224 */ /* 0x000fc800078e0213 */
[----:B------:R-:W-:Y:S01]  /*1760*/  IMAD R14, R14, R26, R9 ;  /* 0x0000001a0e0e7224 */ /* 0x000fe200078e0209 */
[----:B------:R0:W-:Y:S03]  /*1770*/  @P1 STS.64 [R4+0x100], R16 ;  /* 0x0001001004001388 */ /* 0x0001e60000000a00 */
[----:B------:R-:W-:-:S04]  /*1780*/  IMAD R14, R15, 0x3, R14 ;  /* 0x000000030f0e7824 */ /* 0x000fc800078e020e */
[----:B------:R-:W-:-:S05]  /*1790*/  IMAD.IADD R27, R1, 0x1, R14 ;  /* 0x00000001011b7824 */ /* 0x000fca00078e020e */
[----:B------:R1:W2:Y:S01]  /*17a0*/  LDL.U8 R14, [R27+0x8e] ;  /* 0x00008e001b0e7983 */ /* 0x0002a20000100000 */
[----:B------:R-:W-:-:S05]  /*17b0*/  IADD3 R28, PT, PT, R20, 0x2, RZ ;  /* 0x00000002141c7810 */ /* 0x000fca0007ffe0ff */
[----:B-1----:R-:W-:Y:S01]  /*17c0*/  IMAD R27, R10, R28, R21 ;  /* 0x0000001c0a1b7224 */ /* 0x002fe200078e0215 */
[----:B--2---:R-:W-:-:S13]  /*17d0*/  ISETP.NE.AND P1, PT, R14, RZ, PT ;  /* 0x000000ff0e00720c */ /* 0x004fda0003f25270 */
[----:B------:R-:W-:-:S05]  /*17e0*/  @P1 IMAD R24, R13, 0x7, R24 ;  /* 0x000000070d181824 */ /* 0x000fca00078e0218 */
[----:B------:R-:W-:Y:S01]  /*17f0*/  @P1 SHF.L.U32 R15, R25, R24, RZ ;  /* 0x00000018190f1219 */ /* 0x000fe200000006ff */
[----:B------:R-:W-:-:S03]  /*1800*/  IMAD R24, R8, R28, R19 ;  /* 0x0000001c08187224 */ /* 0x000fc600078e0213 */
[----:B------:R-:W-:Y:S01]  /*1810*/  @P1 SHF.R.S32.HI R14, RZ, 0x1f, R15 ;  /* 0x0000001fff0e1819 */ /* 0x000fe2000001140f */
[----:B------:R-:W-:Y:S01]  /*1820*/  IMAD R24, R24, R26, R9 ;  /* 0x0000001a18187224 */ /* 0x000fe200078e0209 */
[----:B0-----:R-:W-:Y:S02]  /*1830*/  @P1 LOP3.LUT R16, R16, R15, RZ, 0xfc, !PT ;  /* 0x0000000f10101212 */ /* 0x001fe400078efcff */
[----:B------:R-:W-:Y:S01]  /*1840*/  @P1 LOP3.LUT R17, R17, R14, RZ, 0xfc, !PT ;  /* 0x0000000e11111212 */ /* 0x000fe200078efcff */
[----:B------:R-:W-:Y:S02]  /*1850*/  IMAD R24, R27, 0x3, R24 ;  /* 0x000000031b187824 */ /* 0x000fe400078e0218 */
[----:B------:R-:W-:Y:S02]  /*1860*/  @P1 IMAD.MOV.U32 R14, RZ, RZ, R16 ;  /* 0x000000ffff0e1224 */ /* 0x000fe400078e0010 */
[----:B------:R-:W-:Y:S02]  /*1870*/  IMAD.IADD R29, R1, 0x1, R24 ;  /* 0x00000001011d7824 */ /* 0x000fe400078e0218 */
[----:B------:R-:W-:-:S03]  /*1880*/  @P1 IMAD.MOV.U32 R15, RZ, RZ, R17 ;  /* 0x000000ffff0f1224 */ /* 0x000fc600078e0011 */
[----:B------:R-:W2:Y:S01]  /*1890*/  LDL.U8 R27, [R29+0x8e] ;  /* 0x00008e001d1b7983 */ /* 0x000ea20000100000 */
[----:B------:R-:W-:-:S03]  /*18a0*/  VIADD R24, R20, 0x3 ;  /* 0x0000000314187836 */ /* 0x000fc60000000000 */
[----:B------:R0:W-:Y:S02]  /*18b0*/  @P1 STS.64 [R4+0x100], R14 ;  /* 0x0001000e04001388 */ /* 0x0001e40000000a00 */
[-C--:B0-----:R-:W-:Y:S01]  /*18c0*/  IMAD R14, R10, R24.reuse, R21 ;  /* 0x000000180a0e7224 */ /* 0x081fe200078e0215 */
[----:B--2---:R-:W-:Y:S01]  /*18d0*/  ISETP.NE.AND P1, PT, R27, RZ, PT ;  /* 0x000000ff1b00720c */ /* 0x004fe20003f25270 */
[----:B------:R-:W-:-:S04]  /*18e0*/  IMAD R27, R8, R24, R19 ;  /* 0x00000018081b7224 */ /* 0x000fc800078e0213 */
[----:B------:R-:W-:-:S04]  /*18f0*/  IMAD R27, R27, R26, R9 ;  /* 0x0000001a1b1b7224 */ /* 0x000fc800078e0209 */
[----:B------:R-:W-:-:S05]  /*1900*/  IMAD R14, R14, 0x3, R27 ;  /* 0x000000030e0e7824 */ /* 0x000fca00078e021b */
[----:B------:R-:W-:-:S05]  /*1910*/  IADD3 R26, PT, PT, R1, R14, RZ ;  /* 0x0000000e011a7210 */ /* 0x000fca0007ffe0ff */
[----:B------:R-:W2:Y:S01]  /*1920*/  LDL.U8 R14, [R26+0x8e] ;  /* 0x00008e001a0e7983 */ /* 0x000ea20000100000 */
[----:B------:R-:W-:-:S05]  /*1930*/  @P1 IMAD R28, R13, 0x7, R28 ;  /* 0x000000070d1c1824 */ /* 0x000fca00078e021c */
[----:B------:R-:W-:-:S04]  /*1940*/  @P1 SHF.L.U32 R15, R25, R28, RZ ;  /* 0x0000001c190f1219 */ /* 0x000fc800000006ff */
[----:B------:R-:W-:Y:S02]  /*1950*/  @P1 LOP3.LUT R16, R16, R15, RZ, 0xfc, !PT ;  /* 0x0000000f10101212 */ /* 0x000fe400078efcff */
[----:B------:R-:W-:Y:S02]  /*1960*/  IADD3 R20, PT, PT, R20, 0x4, RZ ;  /* 0x0000000414147810 */ /* 0x000fe40007ffe0ff */
[----:B--2---:R-:W-:Y:S02]  /*1970*/  ISETP.NE.AND P2, PT, R14, RZ, PT ;  /* 0x000000ff0e00720c */ /* 0x004fe40003f45270 */
[----:B------:R-:W-:-:S04]  /*1980*/  @P1 SHF.R.S32.HI R14, RZ, 0x1f, R15 ;  /* 0x0000001fff0e1819 */ /* 0x000fc8000001140f */
[----:B------:R-:W-:-:S07]  /*1990*/  @P1 LOP3.LUT R17, R17, R14, RZ, 0xfc, !PT ;  /* 0x0000000e11111212 */ /* 0x000fce00078efcff */
[----:B------:R-:W-:-:S05]  /*19a0*/  @P2 IMAD R24, R13, 0x7, R24 ;  /* 0x000000070d182824 */ /* 0x000fca00078e0218 */
[----:B------:R-:W-:Y:S01]  /*19b0*/  @P2 SHF.L.U32 R25, R25, R24, RZ ;  /* 0x0000001819192219 */ /* 0x000fe200000006ff */
[----:B------:R-:W-:-:S03]  /*19c0*/  @P1 IMAD.MOV.U32 R14, RZ, RZ, R16 ;  /* 0x000000ffff0e1224 */ /* 0x000fc600078e0010 */
[----:B------:R-:W-:Y:S01]  /*19d0*/  @P2 SHF.R.S32.HI R24, RZ, 0x1f, R25 ;  /* 0x0000001fff182819 */ /* 0x000fe20000011419 */
[----:B------:R-:W-:Y:S01]  /*19e0*/  @P1 IMAD.MOV.U32 R15, RZ, RZ, R17 ;  /* 0x000000ffff0f1224 */ /* 0x000fe200078e0011 */
[----:B------:R-:W-:Y:S02]  /*19f0*/  @P2 LOP3.LUT R16, R16, R25, RZ, 0xfc, !PT ;  /* 0x0000001910102212 */ /* 0x000fe400078efcff */
[----:B------:R-:W-:Y:S02]  /*1a00*/  @P2 LOP3.LUT R17, R17, R24, RZ, 0xfc, !PT ;  /* 0x0000001811112212 */ /* 0x000fe400078efcff */
[----:B------:R0:W-:Y:S01]  /*1a10*/  @P1 STS.64 [R4+0x100], R14 ;  /* 0x0001000e04001388 */ /* 0x0001e20000000a00 */
[----:B------:R-:W-:Y:S01]  /*1a20*/  ISETP.GE.AND P1, PT, R20, R23, PT ;  /* 0x000000171400720c */ /* 0x000fe20003f26270 */
[----:B0-----:R-:W-:Y:S02]  /*1a30*/  @P2 IMAD.MOV.U32 R14, RZ, RZ, R16 ;  /* 0x000000ffff0e2224 */ /* 0x001fe400078e0010 */
[----:B------:R-:W-:-:S05]  /*1a40*/  @P2 IMAD.MOV.U32 R15, RZ, RZ, R17 ;  /* 0x000000ffff0f2224 */ /* 0x000fca00078e0011 */
[----:B------:R0:W-:Y:S05]  /*1a50*/  @P2 STS.64 [R4+0x100], R14 ;  /* 0x0001000e04002388 */ /* 0x0001ea0000000a00 */
[----:B------:R-:W-:Y:S05]  /*1a60*/  @!P1 BRA `(.L_x_17) ;  /* 0xfffffff800f49947 */ /* 0x000fea000383ffff */
.L_x_16:
[----:B0-----:R-:W-:-:S05]  /*1a70*/  IMAD.IADD R14, R11, 0x1, -R20 ;  /* 0x000000010b0e7824 */ /* 0x001fca00078e0a14 */
[----:B------:R-:W-:-:S13]  /*1a80*/  ISETP.GT.AND P1, PT, R14, 0x1, PT ;  /* 0x000000010e00780c */ /* 0x000fda0003f24270 */
[----:B------:R-:W-:Y:S05]  /*1a90*/  @!P1 BRA `(.L_x_18) ;  /* 0x0000000000909947 */ /* 0x000fea0003800000 */
[----:B------:R-:W-:Y:S01]  /*1aa0*/  IMAD.MOV.U32 R15, RZ, RZ, 0x1 ;  /* 0x00000001ff0f7424 */ /* 0x000fe200078e00ff */
[----:B------:R-:W-:Y:S01]  /*1ab0*/  ISETP.NE.AND P0, PT, R6, RZ, PT ;  /* 0x000000ff0600720c */ /* 0x000fe20003f05270 */
[-C--:B------:R-:W-:Y:S02]  /*1ac0*/  IMAD R14, R8, R20.reuse, R19 ;  /* 0x00000014080e7224 */ /* 0x080fe400078e0213 */
[----:B------:R-:W-:Y:S01]  /*1ad0*/  VIADD R22, R20, 0x1 ;  /* 0x0000000114167836 */ /* 0x000fe20000000000 */
[----:B------:R-:W-:Y:S01]  /*1ae0*/  SEL R25, R15, 0xffffffff, !P0 ;  /* 0xffffffff0f197807 */ /* 0x000fe20004000000 */
[----:B------:R-:W-:Y:S02]  /*1af0*/  IMAD R23, R10, R20, R21 ;  /* 0x000000140a177224 */ /* 0x000fe400078e0215 */
[----:B------:R-:W-:Y:S02]  /*1b00*/  IMAD R24, R8, R22, R19 ;  /* 0x0000001608187224 */ /* 0x000fe400078e0213 */
[----:B------:R-:W-:-:S02]  /*1b10*/  IMAD R14, R14, R25, R9 ;  /* 0x000000190e0e7224 */ /* 0x000fc400078e0209 */
[----:B------:R-:W-:Y:S02]  /*1b20*/  IMAD R24, R24, R25, R9 ;  /* 0x0000001918187224 */ /* 0x000fe400078e0209 */
[----:B------:R-:W-:Y:S02]  /*1b30*/  IMAD R14, R23, 0x3, R14 ;  /* 0x00000003170e7824 */ /* 0x000fe400078e020e */
[----:B------:R-:W-:Y:S02]  /*1b40*/  IMAD R23, R10, R22, R21 ;  /* 0x000000160a177224 */ /* 0x000fe400078e0215 */
[----:B------:R-:W-:Y:S02]  /*1b50*/  IMAD.IADD R26, R1, 0x1, R14 ;  /* 0x00000001011a7824 */ /* 0x000fe400078e020e */
[----:B------:R-:W-:-:S03]  /*1b60*/  IMAD R14, R23, 0x3, R24 ;  /* 0x00000003170e7824 */ /* 0x000fc600078e0218 */
[----:B------:R-:W2:Y:S02]  /*1b70*/  LDL.U8 R23, [R26+0x8e] ;  /* 0x00008e001a177983 */ /* 0x000ea40000100000 */
[----:B------:R-:W-:-:S05]  /*1b80*/  IADD3 R24, PT, PT, R1, R14, RZ ;  /* 0x0000000e01187210 */ /* 0x000fca0007ffe0ff */
[----:B------:R-:W3:Y:S01]  /*1b90*/  LDL.U8 R14, [R24+0x8e] ;  /* 0x00008e00180e7983 */ /* 0x000ee20000100000 */
[----:B--2---:R-:W-:Y:S02]  /*1ba0*/  ISETP.NE.AND P0, PT, R23, RZ, PT ;  /* 0x000000ff1700720c */ /* 0x004fe40003f05270 */
[----:B---3--:R-:W-:-:S11]  /*1bb0*/  ISETP.NE.AND P1, PT, R14, RZ, PT ;  /* 0x000000ff0e00720c */ /* 0x008fd60003f25270 */
[----:B------:R-:W-:-:S05]  /*1bc0*/  @P0 IMAD R20, R13, 0x7, R20 ;  /* 0x000000070d140824 */ /* 0x000fca00078e0214 */
[----:B------:R-:W-:Y:S01]  /*1bd0*/  @P0 SHF.L.U32 R23, R15, R20, RZ ;  /* 0x000000140f170219 */ /* 0x000fe200000006ff */
[----:B------:R-:W-:-:S03]  /*1be0*/  @P1 IMAD R14, R13, 0x7, R22 ;  /* 0x000000070d0e1824 */ /* 0x000fc600078e0216 */
[----:B------:R-:W-:Y:S02]  /*1bf0*/  @P0 SHF.R.S32.HI R20, RZ, 0x1f, R23 ;  /* 0x0000001fff140819 */ /* 0x000fe40000011417 */
[----:B------:R-:W-:Y:S02]  /*1c00*/  @P0 LOP3.LUT R16, R16, R23, RZ, 0xfc, !PT ;  /* 0x0000001710100212 */ /* 0x000fe400078efcff */
[----:B------:R-:W-:Y:S02]  /*1c10*/  @P1 SHF.L.U32 R25, R15, R14, RZ ;  /* 0x0000000e0f191219 */ /* 0x000fe400000006ff */
[----:B------:R-:W-:Y:S01]  /*1c20*/  @P0 LOP3.LUT R17, R17, R20, RZ, 0xfc, !PT ;  /* 0x0000001411110212 */ /* 0x000fe200078efcff */
[----:B------:R-:W-:Y:S01]  /*1c30*/  @P0 IMAD.MOV.U32 R14, RZ, RZ, R16 ;  /* 0x000000ffff0e0224 */ /* 0x000fe200078e0010 */
[----:B------:R-:W-:Y:S02]  /*1c40*/  @P1 SHF.R.S32.HI R20, RZ, 0x1f, R25 ;  /* 0x0000001fff141819 */ /* 0x000fe40000011419 */
[----:B------:R-:W-:Y:S01]  /*1c50*/  @P1 LOP3.LUT R16, R16, R25, RZ, 0xfc, !PT ;  /* 0x0000001910101212 */ /* 0x000fe200078efcff */
[----:B------:R-:W-:Y:S01]  /*1c60*/  @P0 IMAD.MOV.U32 R15, RZ, RZ, R17 ;  /* 0x000000ffff0f0224 */ /* 0x000fe200078e0011 */
[----:B------:R-:W-:-:S02]  /*1c70*/  @P1 LOP3.LUT R17, R17, R20, RZ, 0xfc, !PT ;  /* 0x0000001411111212 */ /* 0x000fc400078efcff */
[----:B------:R-:W-:Y:S02]  /*1c80*/  IADD3 R20, PT, PT, R22, 0x1, RZ ;  /* 0x0000000116147810 */ /* 0x000fe40007ffe0ff */
[----:B------:R0:W-:Y:S01]  /*1c90*/  @P0 STS.64 [R4+0x100], R14 ;  /* 0x0001000e04000388 */ /* 0x0001e20000000a00 */
[----:B------:R-:W-:Y:S01]  /*1ca0*/  PLOP3.LUT P0, PT, PT, PT, PT, 0x8, 0x80 ;  /* 0x000000000080781c */ /* 0x000fe20003f0e170 */
[----:B0-----:R-:W-:Y:S02]  /*1cb0*/  @P1 IMAD.MOV.U32 R14, RZ, RZ, R16 ;  /* 0x000000ffff0e1224 */ /* 0x001fe400078e0010 */
[----:B------:R-:W-:-:S05]  /*1cc0*/  @P1 IMAD.MOV.U32 R15, RZ, RZ, R17 ;  /* 0x000000ffff0f1224 */ /* 0x000fca00078e0011 */
[----:B------:R0:W-:Y:S05]  /*1cd0*/  @P1 STS.64 [R4+0x100], R14 ;  /* 0x0001000e04001388 */ /* 0x0001ea0000000a00 */
.L_x_18:
[----:B------:R-:W-:-:S13]  /*1ce0*/  ISETP.LT.OR P0, PT, R20, R11, P0 ;  /* 0x0000000b1400720c */ /* 0x000fda0000701670 */
[----:B------:R-:W-:Y:S05]  /*1cf0*/  @!P0 BRA `(.L_x_15) ;  /* 0x0000000000408947 */ /* 0x000fea0003800000 */
[----:B0-----:R-:W-:Y:S01]  /*1d00*/  IMAD.MOV.U32 R15, RZ, RZ, 0x1 ;  /* 0x00000001ff0f7424 */ /* 0x001fe200078e00ff */
[----:B------:R-:W-:Y:S01]  /*1d10*/  ISETP.NE.AND P0, PT, R6, RZ, PT ;  /* 0x000000ff0600720c */ /* 0x000fe20003f05270 */
[-C--:B------:R-:W-:Y:S02]  /*1d20*/  IMAD R14, R8, R20.reuse, R19 ;  /* 0x00000014080e7224 */ /* 0x080fe400078e0213 */
[----:B------:R-:W-:Y:S01]  /*1d30*/  IMAD R21, R10, R20, R21 ;  /* 0x000000140a157224 */ /* 0x000fe200078e0215 */
[----:B------:R-:W-:-:S05]  /*1d40*/  SEL R22, R15, 0xffffffff, !P0 ;  /* 0xffffffff0f167807 */ /* 0x000fca0004000000 */
[----:B------:R-:W-:-:S04]  /*1d50*/  IMAD R14, R14, R22, R9 ;  /* 0x000000160e0e7224 */ /* 0x000fc800078e0209 */
[----:B------:R-:W-:-:S04]  /*1d60*/  IMAD R14, R21, 0x3, R14 ;  /* 0x00000003150e7824 */ /* 0x000fc800078e020e */
[----:B------:R-:W-:-:S05]  /*1d70*/  IMAD.IADD R19, R1, 0x1, R14 ;  /* 0x0000000101137824 */ /* 0x000fca00078e020e */
[----:B------:R-:W2:Y:S02]  /*1d80*/  LDL.U8 R14, [R19+0x8e] ;  /* 0x00008e00130e7983 */ /* 0x000ea40000100000 */
[----:B--2---:R-:W-:-:S13]  /*1d90*/  ISETP.NE.AND P0, PT, R14, RZ, PT ;  /* 0x000000ff0e00720c */ /* 0x004fda0003f05270 */
[----:B------:R-:W-:-:S05]  /*1da0*/  @P0 IMAD R20, R13, 0x7, R20 ;  /* 0x000000070d140824 */ /* 0x000fca00078e0214 */
[----:B------:R-:W-:-:S04]  /*1db0*/  @P0 SHF.L.U32 R15, R15, R20, RZ ;  /* 0x000000140f0f0219 */ /* 0x000fc800000006ff */
[----:B------:R-:W-:Y:S02]  /*1dc0*/  @P0 SHF.R.S32.HI R14, RZ, 0x1f, R15 ;  /* 0x0000001fff0e0819 */ /* 0x000fe4000001140f */
[----:B------:R-:W-:Y:S02]  /*1dd0*/  @P0 LOP3.LUT R16, R16, R15, RZ, 0xfc, !PT ;  /* 0x0000000f10100212 */ /* 0x000fe400078efcff */
[----:B------:R-:W-:-:S05]  /*1de0*/  @P0 LOP3.LUT R17, R17, R14, RZ, 0xfc, !PT ;  /* 0x0000000e11110212 */ /* 0x000fca00078efcff */
[----:B------:R1:W-:Y:S02]  /*1df0*/  @P0 STS.64 [R4+0x100], R16 ;  /* 0x0001001004000388 */ /* 0x0003e40000000a00 */
.L_x_15:
[----:B------:R-:W-:-:S05]  /*1e00*/  VIADD R13, R13, 0x1 ;  /* 0x000000010d0d7836 */ /* 0x000fca0000000000 */
[----:B------:R-:W-:-:S13]  /*1e10*/  ISETP.GE.AND P0, PT, R13, R3, PT ;  /* 0x000000030d00720c */ /* 0x000fda0003f06270 */
[----:B------:R-:W-:Y:S05]  /*1e20*/  @!P0 BRA `(.L_x_19) ;  /* 0xfffffff400c88947 */ /* 0x000fea000383ffff */
.L_x_14:
[----:B------:R-:W-:-:S05]  /*1e30*/  VIADD R7, R7, 0x1 ;  /* 0x0000000107077836 */ /* 0x000fca0000000000 */
[----:B------:R-:W-:-:S13]  /*1e40*/  ISETP.NE.AND P0, PT, R7, 0x4, PT ;  /* 0x000000040700780c */ /* 0x000fda0003f05270 */
[----:B------:R-:W-:Y:S05]  /*1e50*/  @P0 BRA `(.L_x_20) ;  /* 0xfffffff400300947 */ /* 0x000fea000383ffff */
[----:B------:R-:W-:-:S04]  /*1e60*/  IADD3 R6, PT, PT, R6, 0x1, RZ ;  /* 0x0000000106067810 */ /* 0x000fc80007ffe0ff */
[----:B------:R-:W-:-:S13]  /*1e70*/  ISETP.NE.AND P0, PT, R6, 0x2, PT ;  /* 0x000000020600780c */ /* 0x000fda0003f05270 */
[----:B------:R-:W-:Y:S05]  /*1e80*/  @P0 BRA `(.L_x_21) ;  /* 0xfffffff400200947 */ /* 0x000fea000383ffff */
[----:B------:R-:W2:Y:S01]  /*1e90*/  S2UR UR5, SR_CgaCtaId ;  /* 0x00000000000579c3 */ /* 0x000ea20000008800 */
[----:B------:R-:W-:Y:S01]  /*1ea0*/  UMOV UR4, 0x400 ;  /* 0x0000040000047882 */ /* 0x000fe20000000000 */
[----:B------:R-:W-:Y:S02]  /*1eb0*/  IMAD.MOV.U32 R3, RZ, RZ, 0x43 ;  /* 0x00000043ff037424 */ /* 0x000fe400078e00ff */
[----:B01----:R-:W-:Y:S02]  /*1ec0*/  IMAD.MOV.U32 R4, RZ, RZ, 0x4 ;  /* 0x00000004ff047424 */ /* 0x003fe400078e00ff */
[----:B------:R-:W-:Y:S01]  /*1ed0*/  IMAD.MOV.U32 R17, RZ, RZ, RZ ;  /* 0x000000ffff117224 */ /* 0x000fe200078e00ff */
[----:B--2---:R-:W-:-:S09]  /*1ee0*/  ULEA UR4, UR5, UR4, 0x18 ;  /* 0x0000000405047291 */ /* 0x004fd2000f8ec0ff */
[----:B------:R0:W-:Y:S04]  /*1ef0*/  STS [UR4+0x18], R4 ;  /* 0x00001804ff007988 */ /* 0x0001e80008000804 */
[----:B------:R0:W-:Y:S02]  /*1f00*/  STS.U8 [UR4+0x2], R3 ;  /* 0x00000203ff007988 */ /* 0x0001e40008000004 */
.L_x_28:
[----:B------:R-:W-:-:S05]  /*1f10*/  IMAD R14, R17, 0x10, R0 ;  /* 0x00000010110e7824 */ /* 0x000fca00078e0200 */
[----:B0-2---:R-:W2:Y:S01]  /*1f20*/  LDL.128 R4, [R14] ;  /* 0x000000000e047983 */ /* 0x005ea20000100c00 */
[----:B------:R-:W0:Y:S01]  /*1f30*/  S2UR UR5, SR_CgaCtaId ;  /* 0x00000000000579c3 */ /* 0x000e220000008800 */
[----:B------:R-:W-:Y:S01]  /*1f40*/  UMOV UR4, 0x400 ;  /* 0x0000040000047882 */ /* 0x000fe20000000000 */
[----:B------:R-:W-:Y:S01]  /*1f50*/  LOP3.LUT R3, R17, 0x1, RZ, 0xc0, !PT ;  /* 0x0000000111037812 */ /* 0x000fe200078ec0ff */
[----:B------:R-:W-:-:S03]  /*1f60*/  HFMA2 R12, -RZ, RZ, 0, 1.1920928955078125e-07 ;  /* 0x00000002ff0c7431 */ /* 0x000fc600000001ff */
[C---:B-1----:R-:W-:Y:S02]  /*1f70*/  LOP3.LUT R8, R3.reuse, 0x3, RZ, 0x3c, !PT ;  /* 0x0000000303087812 */ /* 0x042fe400078e3cff */
[----:B------:R-:W-:Y:S01]  /*1f80*/  LOP3.LUT R9, R3, 0x2, RZ, 0xfc, !PT ;  /* 0x0000000203097812 */ /* 0x000fe200078efcff */
[----:B------:R-:W-:Y:S01]  /*1f90*/  IMAD.MOV.U32 R3, RZ, RZ, 0x1 ;  /* 0x00000001ff037424 */ /* 0x000fe200078e00ff */
        /* <DEDUP_REMOVED lines=16> */
[----:B------:R-:W-:Y:S02]  /*20a0*/  IMAD.MOV.U32 R16, RZ, RZ, RZ ;  /* 0x000000ffff107224 */ /* 0x000fe400078e00ff */
[----:B------:R-:W-:Y:S02]  /*20b0*/  IMAD.MOV.U32 R7, RZ, RZ, RZ ;  /* 0x000000ffff077224 */ /* 0x000fe400078e00ff */
[----:B------:R-:W-:-:S07]  /*20c0*/  IMAD.MOV.U32 R20, RZ, RZ, RZ ;  /* 0x000000ffff147224 */ /* 0x000fce00078e00ff */
.L_x_27:
[----:B-1----:R-:W-:-:S13]  /*20d0*/  ISETP.GE.AND P0, PT, R5, 0x1, PT ;  /* 0x000000010500780c */ /* 0x002fda0003f06270 */
[----:B--2---:R-:W-:Y:S05]  /*20e0*/  @!P0 BRA `(.L_x_23) ;  /* 0x0000000800208947 */ /* 0x004fea0003800000 */
[----:B------:R-:W2:Y:S04]  /*20f0*/  LDL R19, [R14+0x4] ;  /* 0x000004000e137983 */ /* 0x000ea80000100800 */
[----:B------:R-:W3:Y:S01]  /*2100*/  LDL R21, [R14+0xc] ;  /* 0x00000c000e157983 */ /* 0x000ee20000100800 */
[----:B------:R-:W-:Y:S01]  /*2110*/  ISETP.GT.AND P1, PT, R5, 0x3, PT ;  /* 0x000000030500780c */ /* 0x000fe20003f24270 */
[----:B------:R-:W-:Y:S01]  /*2120*/  HFMA2 R23, -RZ, RZ, 0, 0 ;  /* 0x00000000ff177431 */ /* 0x000fe200000001ff */
[----:B------:R-:W-:Y:S01]  /*2130*/  PLOP3.LUT P0, PT, PT, PT, PT, 0x80, 0x8 ;  /* 0x000000000008781c */ /* 0x000fe20003f0f070 */
[----:B--2---:R-:W-:Y:S02]  /*2140*/  IMAD R19, R19, R16, RZ ;  /* 0x0000001013137224 */ /* 0x004fe400078e02ff */
[----:B---3--:R-:W-:-:S08]  /*2150*/  IMAD R21, R16, R21, R3 ;  /* 0x0000001510157224 */ /* 0x008fd000078e0203 */
[----:B------:R-:W-:Y:S05]  /*2160*/  @!P1 BRA `(.L_x_24) ;  /* 0x0000000400209947 */ /* 0x000fea0003800000 */
[----:B------:R-:W-:Y:S01]  /*2170*/  PLOP3.LUT P0, PT, PT, PT, PT, 0x8, 0x80 ;  /* 0x000000000080781c */ /* 0x000fe20003f0e170 */
[----:B------:R-:W-:-:S12]  /*2180*/  VIADD R22, R5, 0xfffffffd ;  /* 0xfffffffd05167836 */ /* 0x000fd80000000000 */
.L_x_25:
[C-C-:B---3--:R-:W-:Y:S02]  /*2190*/  IMAD R11, R4.reuse, R23, R19.reuse ;  /* 0x00000017040b7224 */ /* 0x148fe400078e0213 */
[----:B------:R-:W-:Y:S02]  /*21a0*/  VIADD R9, R23, 0x1 ;  /* 0x0000000117097836 */ /* 0x000fe40000000000 */
[----:B------:R-:W-:Y:S02]  /*21b0*/  IMAD.IADD R8, R11, 0x1, R12 ;  /* 0x000000010b087824 */ /* 0x000fe400078e020c */
[----:B------:R-:W-:Y:S02]  /*21c0*/  IMAD R25, R4, R9, R19 ;  /* 0x0000000904197224 */ /* 0x000fe400078e0213 */
[C-C-:B------:R-:W-:Y:S02]  /*21d0*/  IMAD R11, R6.reuse, R23, R21.reuse ;  /* 0x00000017060b7224 */ /* 0x140fe400078e0215 */
[----:B0-----:R-:W-:Y:S01]  /*21e0*/  IMAD R10, R6, R9, R21 ;  /* 0x00000009060a7224 */ /* 0x001fe200078e0215 */
[----:B------:R-:W-:Y:S01]  /*21f0*/  IADD3 R25, PT, PT, R25, R12, RZ ;  /* 0x0000000c19197210 */ /* 0x000fe20007ffe0ff */
[----:B------:R-:W-:-:S02]  /*2200*/  IMAD R8, R11, 0x3, R8 ;  /* 0x000000030b087824 */ /* 0x000fc400078e0208 */
[----:B------:R-:W-:Y:S02]  /*2210*/  VIADD R11, R23, 0x2 ;  /* 0x00000002170b7836 */ /* 0x000fe40000000000 */
[C---:B------:R-:W-:Y:S02]  /*2220*/  IMAD.IADD R28, R1.reuse, 0x1, R8 ;  /* 0x00000001011c7824 */ /* 0x040fe400078e0208 */
[----:B------:R-:W-:Y:S02]  /*2230*/  IMAD R8, R10, 0x3, R25 ;  /* 0x000000030a087824 */ /* 0x000fe400078e0219 */
[----:B------:R-:W-:Y:S01]  /*2240*/  IMAD R27, R4, R11, R19 ;  /* 0x0000000b041b7224 */ /* 0x000fe200078e0213 */
[----:B------:R-:W2:Y:S01]  /*2250*/  LDL.U8 R10, [R28+0x94] ;  /* 0x000094001c0a7983 */ /* 0x000ea20000100000 */
[----:B------:R-:W-:Y:S02]  /*2260*/  IMAD.IADD R24, R1, 0x1, R8 ;  /* 0x0000000101187824 */ /* 0x000fe400078e0208 */
[----:B------:R-:W-:-:S02]  /*2270*/  IMAD.IADD R27, R27, 0x1, R12 ;  /* 0x000000011b1b7824 */ /* 0x000fc400078e020c */
[----:B------:R-:W-:Y:S02]  /*2280*/  IMAD R8, R6, R11, R21 ;  /* 0x0000000b06087224 */ /* 0x000fe400078e0215 */
[----:B------:R-:W3:Y:S02]  /*2290*/  LDL.U8 R24, [R24+0x94] ;  /* 0x0000940018187983 */ /* 0x000ee40000100000 */
[----:B------:R-:W-:-:S04]  /*22a0*/  IMAD R8, R8, 0x3, R27 ;  /* 0x0000000308087824 */ /* 0x000fc800078e021b */
[----:B------:R-:W-:-:S05]  /*22b0*/  IMAD.IADD R26, R1, 0x1, R8 ;  /* 0x00000001011a7824 */ /* 0x000fca00078e0208 */
[----:B------:R-:W4:Y:S01]  /*22c0*/  LDL.U8 R25, [R26+0x94] ;  /* 0x000094001a197983 */ /* 0x000f220000100000 */
[----:B--2---:R-:W-:Y:S02]  /*22d0*/  ISETP.NE.AND P1, PT, R10, RZ, PT ;  /* 0x000000ff0a00720c */ /* 0x004fe40003f25270 */
[----:B---3--:R-:W-:-:S11]  /*22e0*/  ISETP.NE.AND P2, PT, R24, RZ, PT ;  /* 0x000000ff1800720c */ /* 0x008fd60003f45270 */
[C---:B------:R-:W-:Y:S01]  /*22f0*/  @P1 IMAD R8, R16.reuse, 0x7, R23 ;  /* 0x0000000710081824 */ /* 0x040fe200078e0217 */
[----:B------:R-:W-:Y:S02]  /*2300*/  @P1 MOV R27, 0x1 ;  /* 0x00000001001b1802 */ /* 0x000fe40000000f00 */
[----:B----4-:R-:W-:Y:S02]  /*2310*/  ISETP.NE.AND P3, PT, R25, RZ, PT ;  /* 0x000000ff1900720c */ /* 0x010fe40003f65270 */
[----:B------:R-:W-:Y:S01]  /*2320*/  @P1 SHF.L.U32 R8, R27, R8, RZ ;  /* 0x000000081b081219 */ /* 0x000fe200000006ff */
[----:B------:R-:W-:Y:S02]  /*2330*/  @P2 IMAD R9, R16, 0x7, R9 ;  /* 0x0000000710092824 */ /* 0x000fe400078e0209 */
[----:B------:R-:W-:Y:S01]  /*2340*/  @P2 IMAD.MOV.U32 R10, RZ, RZ, 0x1 ;  /* 0x00000001ff0a2424 */ /* 0x000fe200078e00ff */
[----:B------:R-:W-:Y:S02]  /*2350*/  @P1 SHF.R.S32.HI R25, RZ, 0x1f, R8 ;  /* 0x0000001fff191819 */ /* 0x000fe40000011408 */
[----:B------:R-:W-:-:S02]  /*2360*/  @P1 LOP3.LUT R7, R7, R8, RZ, 0xfc, !PT ;  /* 0x0000000807071212 */ /* 0x000fc400078efcff */
[----:B------:R-:W-:Y:S02]  /*2370*/  @P2 SHF.L.U32 R8, R10, R9, RZ ;  /* 0x000000090a082219 */ /* 0x000fe400000006ff */
[----:B------:R-:W-:Y:S02]  /*2380*/  @P1 LOP3.LUT R20, R20, R25, RZ, 0xfc, !PT ;  /* 0x0000001914141212 */ /* 0x000fe400078efcff */
[----:B------:R-:W-:Y:S01]  /*2390*/  @P2 SHF.R.S32.HI R25, RZ, 0x1f, R8 ;  /* 0x0000001fff192819 */ /* 0x000fe20000011408 */
[----:B------:R-:W-:Y:S02]  /*23a0*/  @P3 IMAD R9, R16, 0x7, R11 ;  /* 0x0000000710093824 */ /* 0x000fe400078e020b */
[----:B------:R-:W-:Y:S01]  /*23b0*/  @P1 IMAD.MOV.U32 R11, RZ, RZ, R20 ;  /* 0x000000ffff0b1224 */ /* 0x000fe200078e0014 */
[----:B------:R-:W-:Y:S01]  /*23c0*/  @P2 LOP3.LUT R20, R20, R25, RZ, 0xfc, !PT ;  /* 0x0000001914142212 */ /* 0x000fe200078efcff */
[----:B------:R-:W-:Y:S01]  /*23d0*/  @P3 IMAD.MOV.U32 R24, RZ, RZ, 0x1 ;  /* 0x00000001ff183424 */ /* 0x000fe200078e00ff */
[----:B------:R-:W-:Y:S01]  /*23e0*/  IADD3 R25, PT, PT, R23, 0x3, RZ ;  /* 0x0000000317197810 */ /* 0x000fe20007ffe0ff */
[----:B------:R-:W-:Y:S01]  /*23f0*/  @P1 IMAD.MOV.U32 R10, RZ, RZ, R7 ;  /* 0x000000ffff0a1224 */ /* 0x000fe200078e0007 */
[----:B------:R-:W-:-:S02]  /*2400*/  @P2 LOP3.LUT R7, R7, R8, RZ, 0xfc, !PT ;  /* 0x0000000807072212 */ /* 0x000fc400078efcff */
[----:B------:R-:W-:Y:S01]  /*2410*/  @P3 SHF.L.U32 R24, R24, R9, RZ ;  /* 0x0000000918183219 */ /* 0x000fe200000006ff */
[-C--:B------:R-:W-:Y:S02]  /*2420*/  IMAD R27, R4, R25.reuse, R19 ;  /* 0x00000019041b7224 */ /* 0x080fe400078e0213 */
[----:B------:R-:W-:Y:S01]  /*2430*/  @P2 IMAD.MOV.U32 R8, RZ, RZ, R7 ;  /* 0x000000ffff082224 */ /* 0x000fe200078e0007 */
[----:B------:R-:W-:Y:S02]  /*2440*/  @P3 LOP3.LUT R7, R7, R24, RZ, 0xfc, !PT ;  /* 0x0000001807073212 */ /* 0x000fe400078efcff */
[----:B------:R-:W-:Y:S01]  /*2450*/  @P3 SHF.R.S32.HI R29, RZ, 0x1f, R24 ;  /* 0x0000001fff1d3819 */ /* 0x000fe20000011418 */
[----:B------:R-:W-:Y:S02]  /*2460*/  IMAD.IADD R24, R27, 0x1, R12 ;  /* 0x000000011b187824 */ /* 0x000fe400078e020c */
[----:B------:R-:W-:-:S04]  /*2470*/  IMAD R27, R6, R25, R21 ;  /* 0x00000019061b7224 */ /* 0x000fc800078e0215 */
[----:B------:R-:W-:-:S04]  /*2480*/  IMAD R24, R27, 0x3, R24 ;  /* 0x000000031b187824 */ /* 0x000fc800078e0218 */
[----:B------:R-:W-:-:S05]  /*2490*/  IMAD.IADD R26, R1, 0x1, R24 ;  /* 0x00000001011a7824 */ /* 0x000fca00078e0218 */
[----:B------:R-:W2:Y:S01]  /*24a0*/  LDL.U8 R24, [R26+0x94] ;  /* 0x000094001a187983 */ /* 0x000ea20000100000 */
[----:B------:R-:W-:Y:S01]  /*24b0*/  @P2 IMAD.MOV.U32 R9, RZ, RZ, R20 ;  /* 0x000000ffff092224 */ /* 0x000fe200078e0014 */
[----:B------:R-:W-:Y:S02]  /*24c0*/  @P3 LOP3.LUT R20, R20, R29, RZ, 0xfc, !PT ;  /* 0x0000001d14143212 */ /* 0x000fe400078efcff */
[----:B------:R0:W-:Y:S04]  /*24d0*/  @P1 STS.64 [R15+0x188], R10 ;  /* 0x0001880a0f001388 */ /* 0x0001e80000000a00 */
[----:B------:R1:W-:Y:S01]  /*24e0*/  @P2 STS.64 [R15+0x188], R8 ;  /* 0x000188080f002388 */ /* 0x0003e20000000a00 */
[----:B0-----:R-:W-:Y:S02]  /*24f0*/  @P3 IMAD.MOV.U32 R10, RZ, RZ, R7 ;  /* 0x000000ffff0a3224 */ /* 0x001fe400078e0007 */
[----:B------:R-:W-:Y:S01]  /*2500*/  @P3 IMAD.MOV.U32 R11, RZ, RZ, R20 ;  /* 0x000000ffff0b3224 */ /* 0x000fe200078e0014 */
[----:B------:R-:W-:-:S04]  /*2510*/  IADD3 R23, PT, PT, R23, 0x4, RZ ;  /* 0x0000000417177810 */ /* 0x000fc80007ffe0ff */
[----:B------:R3:W-:Y:S01]  /*2520*/  @P3 STS.64 [R15+0x188], R10 ;  /* 0x0001880a0f003388 */ /* 0x0007e20000000a00 */
[----:B------:R-:W-:Y:S02]  /*2530*/  ISETP.GE.AND P1, PT, R23, R22, PT ;  /* 0x000000161700720c */ /* 0x000fe40003f26270 */
[----:B--2---:R-:W-:-:S13]  /*2540*/  ISETP.NE.AND P4, PT, R24, RZ, PT ;  /* 0x000000ff1800720c */ /* 0x004fda0003f85270 */
[----:B------:R-:W-:Y:S01]  /*2550*/  @P4 IMAD R25, R16, 0x7, R25 ;  /* 0x0000000710194824 */ /* 0x000fe200078e0219 */
[----:B------:R-:W-:-:S04]  /*2560*/  @P4 MOV R24, 0x1 ;  /* 0x0000000100184802 */ /* 0x000fc80000000f00 */
[----:B------:R-:W-:-:S04]  /*2570*/  @P4 SHF.L.U32 R24, R24, R25, RZ ;  /* 0x0000001918184219 */ /* 0x000fc800000006ff */
[----:B------:R-:W-:Y:S02]  /*2580*/  @P4 SHF.R.S32.HI R25, RZ, 0x1f, R24 ;  /* 0x0000001fff194819 */ /* 0x000fe40000011418 */
[----:B------:R-:W-:Y:S02]  /*2590*/  @P4 LOP3.LUT R7, R7, R24, RZ, 0xfc, !PT ;  /* 0x0000001807074212 */ /* 0x000fe400078efcff */
[----:B------:R-:W-:-:S03]  /*25a0*/  @P4 LOP3.LUT R20, R20, R25, RZ, 0xfc, !PT ;  /* 0x0000001914144212 */ /* 0x000fc600078efcff */
[----:B-1----:R-:W-:Y:S02]  /*25b0*/  @P4 IMAD.MOV.U32 R8, RZ, RZ, R7 ;  /* 0x000000ffff084224 */ /* 0x002fe400078e0007 */
[----:B------:R-:W-:-:S05]  /*25c0*/  @P4 IMAD.MOV.U32 R9, RZ, RZ, R20 ;  /* 0x000000ffff094224 */ /* 0x000fca00078e0014 */
[----:B------:R3:W-:Y:S01]  /*25d0*/  @P4 STS.64 [R15+0x188], R8 ;  /* 0x000188080f004388 */ /* 0x0007e20000000a00 */
[----:B------:R-:W-:Y:S05]  /*25e0*/  @!P1 BRA `(.L_x_25) ;  /* 0xfffffff800e89947 */ /* 0x000fea000383ffff */
.L_x_24:
[----:B---3--:R-:W-:-:S05]  /*25f0*/  IMAD.IADD R8, R5, 0x1, -R23 ;  /* 0x0000000105087824 */ /* 0x008fca00078e0a17 */
[----:B------:R-:W-:-:S13]  /*2600*/  ISETP.GT.AND P1, PT, R8, 0x1, PT ;  /* 0x000000010800780c */ /* 0x000fda0003f24270 */
[----:B------:R-:W-:Y:S05]  /*2610*/  @!P1 BRA `(.L_x_26) ;  /* 0x00000000008c9947 */ /* 0x000fea0003800000 */
[-C--:B------:R-:W-:Y:S02]  /*2620*/  IMAD R9, R4, R23.reuse, R19 ;  /* 0x0000001704097224 */ /* 0x080fe400078e0213 */
[----:B------:R-:W-:Y:S02]  /*2630*/  VIADD R11, R23, 0x1 ;  /* 0x00000001170b7836 */ /* 0x000fe40000000000 */
[----:B------:R-:W-:Y:S02]  /*2640*/  IMAD.IADD R8, R9, 0x1, R12 ;  /* 0x0000000109087824 */ /* 0x000fe400078e020c */
[----:B------:R-:W-:Y:S02]  /*2650*/  IMAD R9, R6, R23, R21 ;  /* 0x0000001706097224 */ /* 0x000fe400078e0215 */
[----:B------:R-:W-:Y:S02]  /*2660*/  IMAD R25, R4, R11, R19 ;  /* 0x0000000b04197224 */ /* 0x000fe400078e0213 */
[----:B------:R-:W-:-:S02]  /*2670*/  IMAD R8, R9, 0x3, R8 ;  /* 0x0000000309087824 */ /* 0x000fc400078e0208 */
[----:B------:R-:W-:Y:S02]  /*2680*/  IMAD.IADD R25, R25, 0x1, R12 ;  /* 0x0000000119197824 */ /* 0x000fe400078e020c */
[----:B0-----:R-:W-:Y:S01]  /*2690*/  IMAD R10, R6, R11, R21 ;  /* 0x0000000b060a7224 */ /* 0x001fe200078e0215 */
[----:B------:R-:W-:-:S03]  /*26a0*/  IADD3 R24, PT, PT, R1, R8, RZ ;  /* 0x0000000801187210 */ /* 0x000fc60007ffe0ff */
[----:B------:R-:W-:Y:S02]  /*26b0*/  IMAD R8, R10, 0x3, R25 ;  /* 0x000000030a087824 */ /* 0x000fe400078e0219 */
[----:B------:R-:W2:Y:S02]  /*26c0*/  LDL.U8 R9, [R24+0x94] ;  /* 0x0000940018097983 */ /* 0x000ea40000100000 */
[----:B------:R-:W-:-:S05]  /*26d0*/  IMAD.IADD R22, R1, 0x1, R8 ;  /* 0x0000000101167824 */ /* 0x000fca00078e0208 */
[----:B------:R-:W3:Y:S01]  /*26e0*/  LDL.U8 R8, [R22+0x94] ;  /* 0x0000940016087983 */ /* 0x000ee20000100000 */
[----:B--2---:R-:W-:Y:S02]  /*26f0*/  ISETP.NE.AND P0, PT, R9, RZ, PT ;  /* 0x000000ff0900720c */ /* 0x004fe40003f05270 */
[----:B---3--:R-:W-:-:S11]  /*2700*/  ISETP.NE.AND P1, PT, R8, RZ, PT ;  /* 0x000000ff0800720c */ /* 0x008fd60003f25270 */
[----:B------:R-:W-:Y:S02]  /*2710*/  @P0 IMAD R23, R16, 0x7, R23 ;  /* 0x0000000710170824 */ /* 0x000fe400078e0217 */
[----:B------:R-:W-:-:S05]  /*2720*/  @P0 IMAD.MOV.U32 R8, RZ, RZ, 0x1 ;  /* 0x00000001ff080424 */ /* 0x000fca00078e00ff */
[----:B------:R-:W-:Y:S01]  /*2730*/  @P0 SHF.L.U32 R8, R8, R23, RZ ;  /* 0x0000001708080219 */ /* 0x000fe200000006ff */
[----:B------:R-:W-:Y:S02]  /*2740*/  @P1 IMAD R9, R16, 0x7, R11 ;  /* 0x0000000710091824 */ /* 0x000fe400078e020b */
[----:B------:R-:W-:Y:S01]  /*2750*/  @P1 IMAD.MOV.U32 R10, RZ, RZ, 0x1 ;  /* 0x00000001ff0a1424 */ /* 0x000fe200078e00ff */
[----:B------:R-:W-:Y:S02]  /*2760*/  @P0 SHF.R.S32.HI R23, RZ, 0x1f, R8 ;  /* 0x0000001fff170819 */ /* 0x000fe40000011408 */
[----:B------:R-:W-:Y:S02]  /*2770*/  @P0 LOP3.LUT R7, R7, R8, RZ, 0xfc, !PT ;  /* 0x0000000807070212 */ /* 0x000fe400078efcff */
[----:B------:R-:W-:Y:S02]  /*2780*/  @P1 SHF.L.U32 R10, R10, R9, RZ ;  /* 0x000000090a0a1219 */ /* 0x000fe400000006ff */
[----:B------:R-:W-:Y:S01]  /*2790*/  @P0 LOP3.LUT R20, R20, R23, RZ, 0xfc, !PT ;  /* 0x0000001714140212 */ /* 0x000fe200078efcff */
[----:B------:R-:W-:Y:S01]  /*27a0*/  @P0 IMAD.MOV.U32 R8, RZ, RZ, R7 ;  /* 0x000000ffff080224 */ /* 0x000fe200078e0007 */
[----:B------:R-:W-:-:S02]  /*27b0*/  @P1 SHF.R.S32.HI R23, RZ, 0x1f, R10 ;  /* 0x0000001fff171819 */ /* 0x000fc4000001140a */
[----:B------:R-:W-:Y:S02]  /*27c0*/  @P0 MOV R9, R20 ;  /* 0x0000001400090202 */ /* 0x000fe40000000f00 */
[----:B------:R-:W-:Y:S02]  /*27d0*/  @P1 LOP3.LUT R7, R7, R10, RZ, 0xfc, !PT ;  /* 0x0000000a07071212 */ /* 0x000fe400078efcff */
[----:B------:R-:W-:Y:S01]  /*27e0*/  @P1 LOP3.LUT R20, R20, R23, RZ, 0xfc, !PT ;  /* 0x0000001714141212 */ /* 0x000fe200078efcff */
[----:B------:R0:W-:Y:S01]  /*27f0*/  @P0 STS.64 [R15+0x188], R8 ;  /* 0x000188080f000388 */ /* 0x0001e20000000a00 */
[----:B------:R-:W-:Y:S01]  /*2800*/  PLOP3.LUT P0, PT, PT, PT, PT, 0x8, 0x80 ;  /* 0x000000000080781c */ /* 0x000fe20003f0e170 */
[----:B------:R-:W-:Y:S02]  /*2810*/  VIADD R23, R11, 0x1 ;  /* 0x000000010b177836 */ /* 0x000fe40000000000 */
[----:B0-----:R-:W-:Y:S02]  /*2820*/  @P1 IMAD.MOV.U32 R8, RZ, RZ, R7 ;  /* 0x000000ffff081224 */ /* 0x001fe400078e0007 */
[----:B------:R-:W-:-:S05]  /*2830*/  @P1 IMAD.MOV.U32 R9, RZ, RZ, R20 ;  /* 0x000000ffff091224 */ /* 0x000fca00078e0014 */
[----:B------:R1:W-:Y:S03]  /*2840*/  @P1 STS.64 [R15+0x188], R8 ;  /* 0x000188080f001388 */ /* 0x0003e60000000a00 */
.L_x_26:
[----:B------:R-:W-:-:S13]  /*2850*/  ISETP.LT.OR P0, PT, R23, R5, P0 ;  /* 0x000000051700720c */ /* 0x000fda0000701670 */
[----:B------:R-:W-:Y:S05]  /*2860*/  @!P0 BRA `(.L_x_23) ;  /* 0x0000000000408947 */ /* 0x000fea0003800000 */
[-C--:B------:R-:W-:Y:S02]  /*2870*/  IMAD R19, R4, R23.reuse, R19 ;  /* 0x0000001704137224 */ /* 0x080fe400078e0213 */
[----:B------:R-:W-:Y:S02]  /*2880*/  IMAD R21, R6, R23, R21 ;  /* 0x0000001706157224 */ /* 0x000fe400078e0215 */
[----:B-1----:R-:W-:-:S04]  /*2890*/  IMAD.IADD R8, R19, 0x1, R12 ;  /* 0x0000000113087824 */ /* 0x002fc800078e020c */
[----:B------:R-:W-:-:S05]  /*28a0*/  IMAD R8, R21, 0x3, R8 ;  /* 0x0000000315087824 */ /* 0x000fca00078e0208 */
[----:B0-----:R-:W-:-:S05]  /*28b0*/  IADD3 R10, PT, PT, R1, R8, RZ ;  /* 0x00000008010a7210 */ /* 0x001fca0007ffe0ff */
[----:B------:R-:W2:Y:S02]  /*28c0*/  LDL.U8 R8, [R10+0x94] ;  /* 0x000094000a087983 */ /* 0x000ea40000100000 */
[----:B--2---:R-:W-:-:S13]  /*28d0*/  ISETP.NE.AND P0, PT, R8, RZ, PT ;  /* 0x000000ff0800720c */ /* 0x004fda0003f05270 */
[----:B------:R-:W-:Y:S02]  /*28e0*/  @P0 IMAD R23, R16, 0x7, R23 ;  /* 0x0000000710170824 */ /* 0x000fe400078e0217 */
[----:B------:R-:W-:-:S05]  /*28f0*/  @P0 IMAD.MOV.U32 R8, RZ, RZ, 0x1 ;  /* 0x00000001ff080424 */ /* 0x000fca00078e00ff */
[----:B------:R-:W-:-:S04]  /*2900*/  @P0 SHF.L.U32 R8, R8, R23, RZ ;  /* 0x0000001708080219 */ /* 0x000fc800000006ff */
[----:B------:R-:W-:Y:S02]  /*2910*/  @P0 SHF.R.S32.HI R9, RZ, 0x1f, R8 ;  /* 0x0000001fff090819 */ /* 0x000fe40000011408 */
[----:B------:R-:W-:Y:S02]  /*2920*/  @P0 LOP3.LUT R7, R7, R8, RZ, 0xfc, !PT ;  /* 0x0000000807070212 */ /* 0x000fe400078efcff */
[----:B------:R-:W-:-:S03]  /*2930*/  @P0 LOP3.LUT R20, R20, R9, RZ, 0xfc, !PT ;  /* 0x0000000914140212 */ /* 0x000fc600078efcff */
[----:B------:R-:W-:Y:S02]  /*2940*/  @P0 IMAD.MOV.U32 R8, RZ, RZ, R7 ;  /* 0x000000ffff080224 */ /* 0x000fe400078e0007 */
[----:B------:R-:W-:-:S05]  /*2950*/  @P0 IMAD.MOV.U32 R9, RZ, RZ, R20 ;  /* 0x000000ffff090224 */ /* 0x000fca00078e0014 */
[----:B------:R2:W-:Y:S02]  /*2960*/  @P0 STS.64 [R15+0x188], R8 ;  /* 0x000188080f000388 */ /* 0x0005e40000000a00 */
.L_x_23:
[----:B------:R-:W-:-:S05]  /*2970*/  VIADD R16, R16, 0x1 ;  /* 0x0000000110107836 */ /* 0x000fca0000000000 */
[----:B------:R-:W-:-:S13]  /*2980*/  ISETP.GE.AND P0, PT, R16, R13, PT ;  /* 0x0000000d1000720c */ /* 0x000fda0003f06270 */
[----:B------:R-:W-:Y:S05]  /*2990*/  @!P0 BRA `(.L_x_27) ;  /* 0xfffffff400cc8947 */ /* 0x000fea000383ffff */
.L_x_22:
[----:B------:R-:W-:-:S04]  /*29a0*/  IADD3 R17, PT, PT, R17, 0x1, RZ ;  /* 0x0000000111117810 */ /* 0x000fc80007ffe0ff */
[----:B------:R-:W-:-:S13]  /*29b0*/  ISETP.NE.AND P0, PT, R17, 0x4, PT ;  /* 0x000000041100780c */ /* 0x000fda0003f05270 */
[----:B------:R-:W-:Y:S05]  /*29c0*/  @P0 BRA `(.L_x_28) ;  /* 0xfffffff400500947 */ /* 0x000fea000383ffff */
[----:B------:R-:W3:Y:S01]  /*29d0*/  S2UR UR5, SR_CgaCtaId ;  /* 0x00000000000579c3 */ /* 0x000ee20000008800 */
[----:B------:R-:W-:Y:S01]  /*29e0*/  UMOV UR4, 0x400 ;  /* 0x0000040000047882 */ /* 0x000fe20000000000 */
[----:B------:R-:W-:Y:S02]  /*29f0*/  IMAD.MOV.U32 R3, RZ, RZ, 0x4c ;  /* 0x0000004cff037424 */ /* 0x000fe400078e00ff */
[----:B------:R-:W-:Y:S01]  /*2a00*/  IMAD.MOV.U32 R4, RZ, RZ, 0x4 ;  /* 0x00000004ff047424 */ /* 0x000fe200078e00ff */
[----:B---3--:R-:W-:-:S09]  /*2a10*/  ULEA UR4, UR5, UR4, 0x18 ;  /* 0x0000000405047291 */ /* 0x008fd2000f8ec0ff */
[----:B------:R3:W-:Y:S04]  /*2a20*/  STS [UR4+0x1c], R4 ;  /* 0x00001c04ff007988 */ /* 0x0007e80008000804 */
[----:B------:R3:W-:Y:S01]  /*2a30*/  STS.U8 [UR4+0x3], R3 ;  /* 0x00000303ff007988 */ /* 0x0007e20008000004 */
[----:B------:R-:W-:-:S05]  /*2a40*/  UMOV UR4, URZ ;  /* 0x000000ff00047c82 */ /* 0x000fca0008000000 */
.L_x_35:
[----:B0-----:R-:W-:-:S05]  /*2a50*/  IMAD.U32 R5, RZ, RZ, UR4 ;  /* 0x00000004ff057e24 */ /* 0x001fca000f8e00ff */
[----:B------:R-:W-:-:S05]  /*2a60*/  LEA R16, R5, R0, 0x4 ;  /* 0x0000000005107211 */ /* 0x000fca00078e20ff */
[----:B012---:R-:W2:Y:S01]  /*2a70*/  LDL.128 R8, [R16] ;  /* 0x0000000010087983 */ /* 0x007ea20000100c00 */
[----:B------:R-:W0:Y:S01]  /*2a80*/  S2UR UR6, SR_CgaCtaId ;  /* 0x00000000000679c3 */ /* 0x000e220000008800 */
[----:B------:R-:W-:Y:S01]  /*2a90*/  UMOV UR5, 0x400 ;  /* 0x0000040000057882 */ /* 0x000fe20000000000 */
[----:B---3--:R-:W-:Y:S02]  /*2aa0*/  IMAD.MOV.U32 R4, RZ, RZ, 0x3 ;  /* 0x00000003ff047424 */ /* 0x008fe400078e00ff */
[----:B------:R-:W-:Y:S02]  /*2ab0*/  IMAD.MOV.U32 R14, RZ, RZ, 0x2 ;  /* 0x00000002ff0e7424 */ /* 0x000fe400078e00ff */
[----:B------:R-:W-:Y:S01]  /*2ac0*/  IMAD.MOV.U32 R3, RZ, RZ, 0x2 ;  /* 0x00000002ff037424 */ /* 0x000fe200078e00ff */
[----:B0-----:R-:W-:-:S04]  /*2ad0*/  ULEA UR5, UR6, UR5, 0x18 ;  /* 0x0000000506057291 */ /* 0x001fc8000f8ec0ff */
[----:B------:R-:W-:Y:S02]  /*2ae0*/  ULEA UR6, UR4, UR5, 0x2 ;  /* 0x0000000504067291 */ /* 0x000fe4000f8e10ff */
[----:B------:R-:W-:-:S07]  /*2af0*/  ULEA UR7, UR4, UR5, 0x3 ;  /* 0x0000000504077291 */ /* 0x000fce000f8e18ff */
[----:B------:R-:W-:Y:S04]  /*2b00*/  STS [UR6+0x1d0], R4 ;  /* 0x0001d004ff007988 */ /* 0x000fe80008000806 */
[----:B------:R-:W-:Y:S04]  /*2b10*/  STS [UR6+0x1f0], R4 ;  /* 0x0001f004ff007988 */ /* 0x000fe80008000806 */
[----:B------:R-:W-:Y:S04]  /*2b20*/  STS.U8 [R5+UR5+0x1c8], RZ ;  /* 0x0001c8ff05007988 */ /* 0x000fe80008000005 */
[----:B------:R-:W-:Y:S04]  /*2b30*/  STS.64 [UR7+0x210], RZ ;  /* 0x000210ffff007988 */ /* 0x000fe80008000a07 */
[----:B------:R-:W0:Y:S02]  /*2b40*/  LDS R15, [UR6+0x1f0] ;  /* 0x0001f006ff0f7984 */ /* 0x000e240008000800 */
[----:B0-----:R-:W-:-:S02]  /*2b50*/  ISETP.GE.AND P2, PT, R15, 0x1, PT ;  /* 0x000000010f00780c */ /* 0x001fc40003f46270 */
[----:B--2---:R-:W-:Y:S02]  /*2b60*/  ISETP.GE.AND P0, PT, R8, RZ, PT ;  /* 0x000000ff0800720c */ /* 0x004fe40003f06270 */
[----:B------:R-:W-:-:S11]  /*2b70*/  ISETP.GE.AND P1, PT, R10, RZ, PT ;  /* 0x000000ff0a00720c */ /* 0x000fd60003f26270 */
[----:B------:R-:W-:Y:S02]  /*2b80*/  @P0 SHF.R.U32.HI R9, RZ, 0x1e, R9 ;  /* 0x0000001eff090819 */ /* 0x000fe40000011609 */
[----:B------:R-:W-:Y:S02]  /*2b90*/  @P1 SHF.R.U32.HI R11, RZ, 0x1e, R11 ;  /* 0x0000001eff0b1819 */ /* 0x000fe4000001160b */
[----:B------:R-:W-:Y:S02]  /*2ba0*/  @P0 LOP3.LUT R14, R9, 0x2, RZ, 0xc0, !PT ;  /* 0x00000002090e0812 */ /* 0x000fe400078ec0ff */
[----:B------:R-:W-:Y:S01]  /*2bb0*/  @P1 LOP3.LUT R3, R11, 0x2, RZ, 0xc0, !PT ;  /* 0x000000020b031812 */ /* 0x000fe200078ec0ff */
[----:B------:R-:W-:Y:S06]  /*2bc0*/  @!P2 BRA `(.L_x_29) ;  /* 0x000000080040a947 */ /* 0x000fec0003800000 */
[----:B------:R-:W0:Y:S01]  /*2bd0*/  LDS R11, [UR6+0x1d0] ;  /* 0x0001d006ff0b7984 */ /* 0x000e220008000800 */
[----:B------:R-:W-:Y:S02]  /*2be0*/  HFMA2 R22, -RZ, RZ, 0, 0 ;  /* 0x00000000ff167431 */ /* 0x000fe400000001ff */
[----:B------:R-:W-:Y:S02]  /*2bf0*/  IMAD.MOV.U32 R20, RZ, RZ, RZ ;  /* 0x000000ffff147224 */ /* 0x000fe400078e00ff */
[----:B------:R-:W-:-:S07]  /*2c00*/  IMAD.MOV.U32 R9, RZ, RZ, RZ ;  /* 0x000000ffff097224 */ /* 0x000fce00078e00ff */
.L_x_34:
[----:B0-----:R-:W-:-:S13]  /*2c10*/  ISETP.GE.AND P0, PT, R11, 0x1, PT ;  /* 0x000000010b00780c */ /* 0x001fda0003f06270 */
[----:B-1----:R-:W-:Y:S05]  /*2c20*/  @!P0 BRA `(.L_x_30) ;  /* 0x00000008001c8947 */ /* 0x002fea0003800000 */
[----:B------:R-:W2:Y:S04]  /*2c30*/  LDL R17, [R16+0x4] ;  /* 0x0000040010117983 */ /* 0x000ea80000100800 */
        /* <DEDUP_REMOVED lines=9> */
.L_x_32:
[C-C-:B0-----:R-:W-:Y:S02]  /*2cd0*/  IMAD R7, R8.reuse, R21, R17.reuse ;  /* 0x0000001508077224 */ /* 0x141fe400078e0211 */
[----:B------:R-:W-:Y:S02]  /*2ce0*/  VIADD R5, R21, 0x1 ;  /* 0x0000000115057836 */ /* 0x000fe40000000000 */
[----:B------:R-:W-:Y:S02]  /*2cf0*/  IMAD.IADD R4, R7, 0x1, R14 ;  /* 0x0000000107047824 */ /* 0x000fe400078e020e */
[----:B------:R-:W-:Y:S02]  /*2d00*/  IMAD R7, R8, R5, R17 ;  /* 0x0000000508077224 */ /* 0x000fe400078e0211 */
[----:B------:R-:W-:Y:S02]  /*2d10*/  IMAD R23, R10, R21, R19 ;  /* 0x000000150a177224 */ /* 0x000fe400078e0213 */
[----:B------:R-:W-:Y:S01]  /*2d20*/  VIADD R13, R21, 0x2 ;  /* 0x00000002150d7836 */ /* 0x000fe20000000000 */
[----:B------:R-:W-:Y:S01]  /*2d30*/  IADD3 R6, PT, PT, R7, R14, RZ ;  /* 0x0000000e07067210 */ /* 0x000fe20007ffe0ff */
[----:B------:R-:W-:-:S02]  /*2d40*/  IMAD R4, R23, 0x3, R4 ;  /* 0x0000000317047824 */ /* 0x000fc400078e0204 */
[----:B------:R-:W-:Y:S02]  /*2d50*/  IMAD R23, R10, R5, R19 ;  /* 0x000000050a177224 */ /* 0x000fe400078e0213 */
[-C--:B------:R-:W-:Y:S02]  /*2d60*/  IMAD R25, R8, R13.reuse, R17 ;  /* 0x0000000d08197224 */ /* 0x080fe400078e0211 */
[----:B------:R-:W-:Y:S02]  /*2d70*/  IMAD.IADD R12, R1, 0x1, R4 ;  /* 0x00000001010c7824 */ /* 0x000fe400078e0204 */
[----:B------:R-:W-:Y:S02]  /*2d80*/  VIADD R7, R21, 0x3 ;  /* 0x0000000315077836 */ /* 0x000fe40000000000 */
[----:B------:R-:W-:Y:S02]  /*2d90*/  IMAD R4, R23, 0x3, R6 ;  /* 0x0000000317047824 */ /* 0x000fe400078e0206 */
[----:B------:R-:W-:Y:S01]  /*2da0*/  IMAD R6, R10, R13, R19 ;  /* 0x0000000d0a067224 */ /* 0x000fe200078e0213 */
[----:B------:R-:W2:Y:S01]  /*2db0*/  LDL.U8 R12, [R12] ;  /* 0x000000000c0c7983 */ /* 0x000ea20000100000 */
[----:B------:R-:W-:Y:S01]  /*2dc0*/  IMAD.IADD R25, R25, 0x1, R14 ;  /* 0x0000000119197824 */ /* 0x000fe200078e020e */
[----:B------:R-:W-:Y:S01]  /*2dd0*/  IADD3 R27, PT, PT, R1, R4, RZ ;  /* 0x00000004011b7210 */ /* 0x000fe20007ffe0ff */
[----:B------:R-:W-:-:S02]  /*2de0*/  IMAD R23, R8, R7, R17 ;  /* 0x0000000708177224 */ /* 0x000fc400078e0211 */
[----:B------:R-:W-:Y:S02]  /*2df0*/  IMAD R4, R6, 0x3, R25 ;  /* 0x0000000306047824 */ /* 0x000fe400078e0219 */
[----:B------:R-:W-:Y:S02]  /*2e00*/  IMAD.IADD R6, R23, 0x1, R14 ;  /* 0x0000000117067824 */ /* 0x000fe400078e020e */
[----:B------:R-:W-:Y:S01]  /*2e10*/  IMAD R25, R10, R7, R19 ;  /* 0x000000070a197224 */ /* 0x000fe200078e0213 */
[----:B------:R-:W3:Y:S01]  /*2e20*/  LDL.U8 R23, [R27] ;  /* 0x000000001b177983 */ /* 0x000ee20000100000 */
[----:B------:R-:W-:Y:S02]  /*2e30*/  IMAD.IADD R26, R1, 0x1, R4 ;  /* 0x00000001011a7824 */ /* 0x000fe400078e0204 */
[----:B------:R-:W-:-:S04]  /*2e40*/  IMAD R6, R25, 0x3, R6 ;  /* 0x0000000319067824 */ /* 0x000fc800078e0206 */
[----:B------:R-:W-:Y:S02]  /*2e50*/  IMAD.IADD R25, R1, 0x1, R6 ;  /* 0x0000000101197824 */ /* 0x000fe400078e0206 */
[----:B------:R-:W4:Y:S04]  /*2e60*/  LDL.U8 R6, [R26] ;  /* 0x000000001a067983 */ /* 0x000f280000100000 */
[----:B------:R-:W5:Y:S01]  /*2e70*/  LDL.U8 R25, [R25] ;  /* 0x0000000019197983 */ /* 0x000f620000100000 */
[----:B--2---:R-:W-:Y:S02]  /*2e80*/  ISETP.NE.AND P1, PT, R12, RZ, PT ;  /* 0x000000ff0c00720c */ /* 0x004fe40003f25270 */
[----:B---3--:R-:W-:-:S11]  /*2e90*/  ISETP.NE.AND P2, PT, R23, RZ, PT ;  /* 0x000000ff1700720c */ /* 0x008fd60003f45270 */
[----:B------:R-:W-:Y:S01]  /*2ea0*/  @P1 IMAD R4, R22, 0x7, R21 ;  /* 0x0000000716041824 */ /* 0x000fe200078e0215 */
[----:B------:R-:W-:Y:S02]  /*2eb0*/  @P1 MOV R23, 0x1 ;  /* 0x0000000100171802 */ /* 0x000fe40000000f00 */
[----:B----4-:R-:W-:Y:S02]  /*2ec0*/  ISETP.NE.AND P3, PT, R6, RZ, PT ;  /* 0x000000ff0600720c */ /* 0x010fe40003f65270 */
[----:B------:R-:W-:Y:S01]  /*2ed0*/  @P1 SHF.L.U32 R23, R23, R4, RZ ;  /* 0x0000000417171219 */ /* 0x000fe200000006ff */
[----:B------:R-:W-:Y:S01]  /*2ee0*/  @P2 IMAD R5, R22, 0x7, R5 ;  /* 0x0000000716052824 */ /* 0x000fe200078e0205 */
[----:B-----5:R-:W-:Y:S01]  /*2ef0*/  ISETP.NE.AND P4, PT, R25, RZ, PT ;  /* 0x000000ff1900720c */ /* 0x020fe20003f85270 */
[----:B------:R-:W-:Y:S01]  /*2f00*/  @P2 IMAD.MOV.U32 R6, RZ, RZ, 0x1 ;  /* 0x00000001ff062424 */ /* 0x000fe200078e00ff */
[----:B------:R-:W-:Y:S02]  /*2f10*/  @P1 SHF.R.S32.HI R4, RZ, 0x1f, R23 ;  /* 0x0000001fff041819 */ /* 0x000fe40000011417 */
[----:B------:R-:W-:-:S02]  /*2f20*/  @P1 LOP3.LUT R20, R20, R23, RZ, 0xfc, !PT ;  /* 0x0000001714141212 */ /* 0x000fc400078efcff */
[----:B------:R-:W-:Y:S02]  /*2f30*/  @P2 SHF.L.U32 R23, R6, R5, RZ ;  /* 0x0000000506172219 */ /* 0x000fe400000006ff */
[----:B------:R-:W-:Y:S01]  /*2f40*/  @P1 LOP3.LUT R9, R9, R4, RZ, 0xfc, !PT ;  /* 0x0000000409091212 */ /* 0x000fe200078efcff */
[C---:B------:R-:W-:Y:S01]  /*2f50*/  @P3 IMAD R13, R22.reuse, 0x7, R13 ;  /* 0x00000007160d3824 */ /* 0x040fe200078e020d */
[----:B------:R-:W-:Y:S01]  /*2f60*/  @P2 SHF.R.S32.HI R6, RZ, 0x1f, R23 ;  /* 0x0000001fff062819 */ /* 0x000fe20000011417 */
[----:B------:R-:W-:Y:S01]  /*2f70*/  @P3 IMAD.MOV.U32 R12, RZ, RZ, 0x1 ;  /* 0x00000001ff0c3424 */ /* 0x000fe200078e00ff */
[----:B------:R-:W-:Y:S01]  /*2f80*/  @P1 MOV R5, R9 ;  /* 0x0000000900051202 */ /* 0x000fe20000000f00 */
[----:B------:R-:W-:Y:S01]  /*2f90*/  @P4 IMAD R7, R22, 0x7, R7 ;  /* 0x0000000716074824 */ /* 0x000fe200078e0207 */
[----:B------:R-:W-:Y:S01]  /*2fa0*/  @P2 LOP3.LUT R9, R9, R6, RZ, 0xfc, !PT ;  /* 0x0000000609092212 */ /* 0x000fe200078efcff */
[----:B------:R-:W-:Y:S01]  /*2fb0*/  @P4 IMAD.MOV.U32 R6, RZ, RZ, 0x1 ;  /* 0x00000001ff064424 */ /* 0x000fe200078e00ff */
[----:B------:R-:W-:Y:S01]  /*2fc0*/  @P3 SHF.L.U32 R13, R12, R13, RZ ;  /* 0x0000000d0c0d3219 */ /* 0x000fe200000006ff */
[----:B------:R-:W-:Y:S01]  /*2fd0*/  @P1 IMAD.MOV.U32 R4, RZ, RZ, R20 ;  /* 0x000000ffff041224 */ /* 0x000fe200078e0014 */
[----:B------:R-:W-:-:S02]  /*2fe0*/  @P2 LOP3.LUT R20, R20, R23, RZ, 0xfc, !PT ;  /* 0x0000001714142212 */ /* 0x000fc400078efcff */
[----:B------:R-:W-:Y:S02]  /*2ff0*/  @P3 SHF.R.S32.HI R12, RZ, 0x1f, R13 ;  /* 0x0000001fff0c3819 */ /* 0x000fe4000001140d */
[----:B------:R-:W-:Y:S01]  /*3000*/  @P4 SHF.L.U32 R23, R6, R7, RZ ;  /* 0x0000000706174219 */ /* 0x000fe200000006ff */
[----:B------:R-:W-:Y:S01]  /*3010*/  @P2 IMAD.MOV.U32 R7, RZ, RZ, R9 ;  /* 0x000000ffff072224 */ /* 0x000fe200078e0009 */
[----:B------:R-:W-:Y:S01]  /*3020*/  @P3 LOP3.LUT R9, R9, R12, RZ, 0xfc, !PT ;  /* 0x0000000c09093212 */ /* 0x000fe200078efcff */
[----:B------:R-:W-:Y:S01]  /*3030*/  @P2 IMAD.MOV.U32 R6, RZ, RZ, R20 ;  /* 0x000000ffff062224 */ /* 0x000fe200078e0014 */
[----:B------:R-:W-:Y:S02]  /*3040*/  IADD3 R21, PT, PT, R21, 0x4, RZ ;  /* 0x0000000415157810 */ /* 0x000fe40007ffe0ff */
[----:B------:R-:W-:Y:S01]  /*3050*/  @P3 LOP3.LUT R20, R20, R13, RZ, 0xfc, !PT ;  /* 0x0000000d14143212 */ /* 0x000fe200078efcff */
[----:B------:R0:W-:Y:S01]  /*3060*/  @P1 STS.64 [UR7+0x210], R4 ;  /* 0x00021004ff001988 */ /* 0x0001e20008000a07 */
[----:B------:R-:W-:Y:S01]  /*3070*/  @P4 SHF.R.S32.HI R26, RZ, 0x1f, R23 ;  /* 0x0000001fff1a4819 */ /* 0x000fe20000011417 */
[----:B------:R-:W-:Y:S01]  /*3080*/  @P3 IMAD.MOV.U32 R13, RZ, RZ, R9 ;  /* 0x000000ffff0d3224 */ /* 0x000fe200078e0009 */
[----:B------:R-:W-:-:S02]  /*3090*/  ISETP.GE.AND P1, PT, R21, R24, PT ;  /* 0x000000181500720c */ /* 0x000fc40003f26270 */
[----:B------:R-:W-:Y:S02]  /*30a0*/  @P3 MOV R12, R20 ;  /* 0x00000014000c3202 */ /* 0x000fe40000000f00 */
[----:B------:R-:W-:Y:S02]  /*30b0*/  @P4 LOP3.LUT R20, R20, R23, RZ, 0xfc, !PT ;  /* 0x0000001714144212 */ /* 0x000fe400078efcff */
[----:B------:R-:W-:-:S03]  /*30c0*/  @P4 LOP3.LUT R9, R9, R26, RZ, 0xfc, !PT ;  /* 0x0000001a09094212 */ /* 0x000fc600078efcff */
[----:B0-----:R-:W-:Y:S02]  /*30d0*/  @P4 IMAD.MOV.U32 R4, RZ, RZ, R20 ;  /* 0x000000ffff044224 */ /* 0x001fe400078e0014 */
[----:B------:R-:W-:Y:S01]  /*30e0*/  @P4 IMAD.MOV.U32 R5, RZ, RZ, R9 ;  /* 0x000000ffff054224 */ /* 0x000fe200078e0009 */
[----:B------:R0:W-:Y:S04]  /*30f0*/  @P2 STS.64 [UR7+0x210], R6 ;  /* 0x00021006ff002988 */ /* 0x0001e80008000a07 */
[----:B------:R0:W-:Y:S04]  /*3100*/  @P3 STS.64 [UR7+0x210], R12 ;  /* 0x0002100cff003988 */ /* 0x0001e80008000a07 */
[----:B------:R0:W-:Y:S01]  /*3110*/  @P4 STS.64 [UR7+0x210], R4 ;  /* 0x00021004ff004988 */ /* 0x0001e20008000a07 */
[----:B------:R-:W-:Y:S05]  /*3120*/  @!P1 BRA `(.L_x_32) ;  /* 0xfffffff800e89947 */ /* 0x000fea000383ffff */
.L_x_31:
[----:B0-----:R-:W-:-:S05]  /*3130*/  IMAD.IADD R4, R11, 0x1, -R21 ;  /* 0x000000010b047824 */ /* 0x001fca00078e0a15 */
        /* <DEDUP_REMOVED lines=8> */
[----:B------:R-:W-:Y:S01]  /*31c0*/  IMAD R6, R10, R7, R19 ;  /* 0x000000070a067224 */ /* 0x000fe200078e0213 */
[----:B------:R-:W-:Y:S01]  /*31d0*/  IADD3 R13, PT, PT, R13, R14, RZ ;  /* 0x0000000e0d0d7210 */ /* 0x000fe20007ffe0ff */
[----:B------:R-:W-:-:S04]  /*31e0*/  IMAD.IADD R5, R1, 0x1, R4 ;  /* 0x0000000101057824 */ /* 0x000fc800078e0204 */
[----:B------:R-:W-:Y:S02]  /*31f0*/  IMAD R4, R6, 0x3, R13 ;  /* 0x0000000306047824 */ /* 0x000fe400078e020d */
[----:B------:R-:W2:Y:S02]  /*3200*/  LDL.U8 R5, [R5] ;  /* 0x0000000005057983 */ /* 0x000ea40000100000 */
[----:B------:R-:W-:-:S05]  /*3210*/  IMAD.IADD R12, R1, 0x1, R4 ;  /* 0x00000001010c7824 */ /* 0x000fca00078e0204 */
[----:B------:R-:W3:Y:S01]  /*3220*/  LDL.U8 R4, [R12] ;  /* 0x000000000c047983 */ /* 0x000ee20000100000 */
[----:B--2---:R-:W-:Y:S02]  /*3230*/  ISETP.NE.AND P0, PT, R5, RZ, PT ;  /* 0x000000ff0500720c */ /* 0x004fe40003f05270 */
[----:B---3--:R-:W-:-:S11]  /*3240*/  ISETP.NE.AND P1, PT, R4, RZ, PT ;  /* 0x000000ff0400720c */ /* 0x008fd60003f25270 */
[----:B------:R-:W-:Y:S02]  /*3250*/  @P0 IMAD R21, R22, 0x7, R21 ;  /* 0x0000000716150824 */ /* 0x000fe400078e0215 */
[----:B------:R-:W-:-:S05]  /*3260*/  @P0 IMAD.MOV.U32 R4, RZ, RZ, 0x1 ;  /* 0x00000001ff040424 */ /* 0x000fca00078e00ff */
[----:B------:R-:W-:Y:S01]  /*3270*/  @P0 SHF.L.U32 R21, R4, R21, RZ ;  /* 0x0000001504150219 */ /* 0x000fe200000006ff */
[----:B------:R-:W-:Y:S01]  /*3280*/  @P1 IMAD R4, R22, 0x7, R7 ;  /* 0x0000000716041824 */ /* 0x000fe200078e0207 */
[----:B------:R-:W-:Y:S02]  /*3290*/  @P1 MOV R13, 0x1 ;  /* 0x00000001000d1802 */ /* 0x000fe40000000f00 */
[----:B------:R-:W-:Y:S02]  /*32a0*/  @P0 SHF.R.S32.HI R6, RZ, 0x1f, R21 ;  /* 0x0000001fff060819 */ /* 0x000fe40000011415 */
[----:B------:R-:W-:Y:S02]  /*32b0*/  @P1 SHF.L.U32 R13, R13, R4, RZ ;  /* 0x000000040d0d1219 */ /* 0x000fe400000006ff */
[----:B------:R-:W-:Y:S01]  /*32c0*/  @P0 LOP3.LUT R20, R20, R21, RZ, 0xfc, !PT ;  /* 0x0000001514140212 */ /* 0x000fe200078efcff */
[----:B------:R-:W-:Y:S01]  /*32d0*/  VIADD R21, R7, 0x1 ;  /* 0x0000000107157836 */ /* 0x000fe20000000000 */
[----:B------:R-:W-:-:S02]  /*32e0*/  @P0 LOP3.LUT R9, R9, R6, RZ, 0xfc, !PT ;  /* 0x0000000609090212 */ /* 0x000fc400078efcff */
[----:B------:R-:W-:Y:S01]  /*32f0*/  @P1 SHF.R.S32.HI R6, RZ, 0x1f, R13 ;  /* 0x0000001fff061819 */ /* 0x000fe2000001140d */
[----:B------:R-:W-:Y:S01]  /*3300*/  @P0 IMAD.MOV.U32 R4, RZ, RZ, R20 ;  /* 0x000000ffff040224 */ /* 0x000fe200078e0014 */
[----:B------:R-:W-:Y:S01]  /*3310*/  @P1 LOP3.LUT R20, R20, R13, RZ, 0xfc, !PT ;  /* 0x0000000d14141212 */ /* 0x000fe200078efcff */
[----:B------:R-:W-:Y:S01]  /*3320*/  @P0 IMAD.MOV.U32 R5, RZ, RZ, R9 ;  /* 0x000000ffff050224 */ /* 0x000fe200078e0009 */
[----:B------:R-:W-:-:S04]  /*3330*/  @P1 LOP3.LUT R9, R9, R6, RZ, 0xfc, !PT ;  /* 0x0000000609091212 */ /* 0x000fc800078efcff */
[----:B------:R0:W-:Y:S01]  /*3340*/  @P0 STS.64 [UR7+0x210], R4 ;  /* 0x00021004ff000988 */ /* 0x0001e20008000a07 */
[----:B------:R-:W-:Y:S01]  /*3350*/  PLOP3.LUT P0, PT, PT, PT, PT, 0x8, 0x80 ;  /* 0x000000000080781c */ /* 0x000fe20003f0e170 */
[----:B0-----:R-:W-:Y:S01]  /*3360*/  @P1 IMAD.MOV.U32 R4, RZ, RZ, R20 ;  /* 0x000000ffff041224 */ /* 0x001fe200078e0014 */
[----:B------:R-:W-:-:S05]  /*3370*/  @P1 MOV R5, R9 ;  /* 0x0000000900051202 */ /* 0x000fca0000000f00 */
[----:B------:R0:W-:Y:S06]  /*3380*/  @P1 STS.64 [UR7+0x210], R4 ;  /* 0x00021004ff001988 */ /* 0x0001ec0008000a07 */
.L_x_33:
[----:B------:R-:W-:-:S13]  /*3390*/  ISETP.LT.OR P0, PT, R21, R11, P0 ;  /* 0x0000000b1500720c */ /* 0x000fda0000701670 */
[----:B------:R-:W-:Y:S05]  /*33a0*/  @!P0 BRA `(.L_x_30) ;  /* 0x00000000003c8947 */ /* 0x000fea0003800000 */
[-C--:B------:R-:W-:Y:S02]  /*33b0*/  IMAD R17, R8, R21.reuse, R17 ;  /* 0x0000001508117224 */ /* 0x080fe400078e0211 */
[----:B------:R-:W-:Y:S02]  /*33c0*/  IMAD R19, R10, R21, R19 ;  /* 0x000000150a137224 */ /* 0x000fe400078e0213 */
[----:B0-----:R-:W-:-:S04]  /*33d0*/  IMAD.IADD R4, R17, 0x1, R14 ;  /* 0x0000000111047824 */ /* 0x001fc800078e020e */
[----:B------:R-:W-:-:S04]  /*33e0*/  IMAD R4, R19, 0x3, R4 ;  /* 0x0000000313047824 */ /* 0x000fc800078e0204 */
[----:B------:R-:W-:-:S05]  /*33f0*/  IMAD.IADD R5, R1, 0x1, R4 ;  /* 0x0000000101057824 */ /* 0x000fca00078e0204 */
[----:B------:R-:W2:Y:S02]  /*3400*/  LDL.U8 R4, [R5] ;  /* 0x0000000005047983 */ /* 0x000ea40000100000 */
[----:B--2---:R-:W-:-:S13]  /*3410*/  ISETP.NE.AND P0, PT, R4, RZ, PT ;  /* 0x000000ff0400720c */ /* 0x004fda0003f05270 */
[----:B------:R-:W-:Y:S01]  /*3420*/  @P0 IMAD R21, R22, 0x7, R21 ;  /* 0x0000000716150824 */ /* 0x000fe200078e0215 */
[----:B------:R-:W-:-:S04]  /*3430*/  @P0 MOV R4, 0x1 ;  /* 0x0000000100040802 */ /* 0x000fc80000000f00 */
[----:B------:R-:W-:-:S04]  /*3440*/  @P0 SHF.L.U32 R21, R4, R21, RZ ;  /* 0x0000001504150219 */ /* 0x000fc800000006ff */
[----:B------:R-:W-:Y:S02]  /*3450*/  @P0 SHF.R.S32.HI R4, RZ, 0x1f, R21 ;  /* 0x0000001fff040819 */ /* 0x000fe40000011415 */
[----:B------:R-:W-:Y:S02]  /*3460*/  @P0 LOP3.LUT R20, R20, R21, RZ, 0xfc, !PT ;  /* 0x0000001514140212 */ /* 0x000fe400078efcff */
[----:B------:R-:W-:-:S05]  /*3470*/  @P0 LOP3.LUT R9, R9, R4, RZ, 0xfc, !PT ;  /* 0x0000000409090212 */ /* 0x000fca00078efcff */
[----:B------:R-:W-:-:S05]  /*3480*/  @P0 IMAD.MOV.U32 R21, RZ, RZ, R9 ;  /* 0x000000ffff150224 */ /* 0x000fca00078e0009 */
[----:B------:R1:W-:Y:S02]  /*3490*/  @P0 STS.64 [UR7+0x210], R20 ;  /* 0x00021014ff000988 */ /* 0x0003e40008000a07 */
.L_x_30:
[----:B------:R-:W-:-:S05]  /*34a0*/  VIADD R22, R22, 0x1 ;  /* 0x0000000116167836 */ /* 0x000fca0000000000 */
[----:B------:R-:W-:-:S13]  /*34b0*/  ISETP.GE.AND P0, PT, R22, R15, PT ;  /* 0x0000000f1600720c */ /* 0x000fda0003f06270 */
[----:B------:R-:W-:Y:S05]  /*34c0*/  @!P0 BRA `(.L_x_34) ;  /* 0xfffffff400d08947 */ /* 0x000fea000383ffff */
.L_x_29:
[----:B------:R-:W-:-:S04]  /*34d0*/  UIADD3 UR4, UPT, UPT, UR4, 0x1, URZ ;  /* 0x0000000104047890 */ /* 0x000fc8000fffe0ff */
[----:B------:R-:W-:-:S09]  /*34e0*/  UISETP.NE.AND UP0, UPT, UR4, 0x4, UPT ;  /* 0x000000040400788c */ /* 0x000fd2000bf05270 */
[----:B------:R-:W-:Y:S05]  /*34f0*/  BRA.U UP0, `(.L_x_35) ;  /* 0xfffffff500547547 */ /* 0x000fea000b83ffff */
[----:B------:R-:W2:Y:S01]  /*3500*/  S2UR UR5, SR_CgaCtaId ;  /* 0x00000000000579c3 */ /* 0x000ea20000008800 */
[----:B------:R-:W-:Y:S01]  /*3510*/  UMOV UR4, 0x400 ;  /* 0x0000040000047882 */ /* 0x000fe20000000000 */
[----:B0-----:R-:W-:Y:S02]  /*3520*/  HFMA2 R4, -RZ, RZ, 0, 2.384185791015625e-07 ;  /* 0x00000004ff047431 */ /* 0x001fe400000001ff */
[----:B------:R-:W-:Y:S01]  /*3530*/  IMAD.MOV.U32 R3, RZ, RZ, 0x53 ;  /* 0x00000053ff037424 */ /* 0x000fe200078e00ff */
[----:B--2---:R-:W-:-:S09]  /*3540*/  ULEA UR4, UR5, UR4, 0x18 ;  /* 0x0000000405047291 */ /* 0x004fd2000f8ec0ff */
[----:B------:R0:W-:Y:S04]  /*3550*/  STS [UR4+0x20], R4 ;  /* 0x00002004ff007988 */ /* 0x0001e80008000804 */
[----:B------:R0:W-:Y:S01]  /*3560*/  STS.U8 [UR4+0x4], R3 ;  /* 0x00000403ff007988 */ /* 0x0001e20008000004 */
[----:B------:R-:W-:-:S05]  /*3570*/  UMOV UR4, URZ ;  /* 0x000000ff00047c82 */ /* 0x000fca0008000000 */
.L_x_43:
[----:B------:R-:W-:Y:S01]  /*3580*/  ISETP.NE.AND P0, PT, RZ, UR4, PT ;  /* 0x00000004ff007c0c */ /* 0x000fe2000bf05270 */
[----:B------:R-:W-:Y:S02]  /*3590*/  UISETP.NE.AND UP0, UPT, UR4, URZ, UPT ;  /* 0x000000ff0400728c */ /* 0x000fe4000bf05270 */
[----:B------:R-:W-:Y:S01]  /*35a0*/  IMAD.U32 R12, RZ, RZ, UR4 ;  /* 0x00000004ff0c7e24 */ /* 0x000fe2000f8e00ff */
[----:B------:R-:W-:Y:S01]  /*35b0*/  UIADD3 UR4, UPT, UPT, UR4, 0x1, URZ ;  /* 0x0000000104047890 */ /* 0x000fe2000fffe0ff */
[----:B------:R-:W-:Y:S01]  /*35c0*/  IMAD.MOV.U32 R7, RZ, RZ, RZ ;  /* 0x000000ffff077224 */ /* 0x000fe200078e00ff */
[----:B------:R-:W-:Y:S01]  /*35d0*/  UMOV UR5, 0x1 ;  /* 0x0000000100057882 */ /* 0x000fe20000000000 */
[----:B------:R-:W-:Y:S01]  /*35e0*/  SEL R6, RZ, 0x1, !P0 ;  /* 0x00000001ff067807 */ /* 0x000fe20004000000 */
[----:B------:R-:W-:Y:S02]  /*35f0*/  USEL UR5, UR5, 0xffffffff, !UP0 ;  /* 0xffffffff05057887 */ /* 0x000fe4000c000000 */
[----:B01----:R-:W-:-:S11]  /*3600*/  UISETP.NE.AND UP0, UPT, UR4, 0x2, UPT ;  /* 0x000000020400788c */ /* 0x003fd6000bf05270 */
.L_x_42:
[----:B------:R-:W-:-:S05]  /*3610*/  IMAD R5, R7, 0x10, R0 ;  /* 0x0000001007057824 */ /* 0x000fca00078e0200 */
[----:B------:R-:W2:Y:S01]  /*3620*/  LDL.128 R8, [R5] ;  /* 0x0000000005087983 */ /* 0x000ea20000100c00 */
[----:B------:R-:W3:Y:S01]  /*3630*/  S2UR UR7, SR_CgaCtaId ;  /* 0x00000000000779c3 */ /* 0x000ee20000008800 */
[----:B------:R-:W-:Y:S01]  /*3640*/  UMOV UR6, 0x400 ;  /* 0x0000040000067882 */ /* 0x000fe20000000000 */
[----:B01----:R-:W-:Y:S01]  /*3650*/  LEA R15, R12, R7, 0x1 ;  /* 0x000000070c0f7211 */ /* 0x003fe200078e08ff */
[----:B------:R-:W-:Y:S01]  /*3660*/  IMAD.MOV.U32 R16, RZ, RZ, 0x3 ;  /* 0x00000003ff107424 */ /* 0x000fe200078e00ff */
[----:B---3--:R-:W-:-:S06]  /*3670*/  ULEA UR6, UR7, UR6, 0x18 ;  /* 0x0000000607067291 */ /* 0x008fcc000f8ec0ff */
[C---:B------:R-:W-:Y:S02]  /*3680*/  LEA R17, R15.reuse, UR6, 0x2 ;  /* 0x000000060f117c11 */ /* 0x040fe4000f8e10ff */
[----:B0-----:R-:W-:-:S03]  /*3690*/  LEA R4, R15, UR6, 0x3 ;  /* 0x000000060f047c11 */ /* 0x001fc6000f8e18ff */
[----:B------:R-:W-:Y:S04]  /*36a0*/  STS [R17+0x258], R16 ;  /* 0x0002581011007388 */ /* 0x000fe80000000800 */
[----:B------:R-:W-:Y:S04]  /*36b0*/  STS [R17+0x278], R16 ;  /* 0x0002781011007388 */ /* 0x000fe80000000800 */
[----:B------:R-:W-:Y:S04]  /*36c0*/  STS.U8 [R15+UR6+0x250], R6 ;  /* 0x000250060f007988 */ /* 0x000fe80008000006 */
[----:B------:R-:W-:Y:S04]  /*36d0*/  STS.64 [R4+0x298], RZ ;  /* 0x000298ff04007388 */ /* 0x000fe80000000a00 */
[----:B------:R-:W0:Y:S02]  /*36e0*/  LDS R3, [R17+0x278] ;  /* 0x0002780011037984 */ /* 0x000e240000000800 */
[----:B0-----:R-:W-:Y:S01]  /*36f0*/  ISETP.GE.AND P2, PT, R3, 0x1, PT ;  /* 0x000000010300780c */ /* 0x001fe20003f46270 */
[----:B--2---:R-:W-:Y:S01]  /*3700*/  IMAD R13, R8, UR5, RZ ;  /* 0x00000005080d7c24 */ /* 0x004fe2000f8e02ff */
[----:B------:R-:W-:-:S04]  /*3710*/  ISETP.GE.AND P1, PT, R10, RZ, PT ;  /* 0x000000ff0a00720c */ /* 0x000fc80003f26270 */
[----:B------:R-:W-:Y:S01]  /*3720*/  ISETP.GE.AND P0, PT, R13, RZ, PT ;  /* 0x000000ff0d00720c */ /* 0x000fe20003f06270 */
[----:B------:R-:W-:-:S08]  /*3730*/  IMAD.MOV.U32 R13, RZ, RZ, 0x2 ;  /* 0x00000002ff0d7424 */ /* 0x000fd000078e00ff */
[----:B------:R-:W-:-:S04]  /*3740*/  @P1 SHF.R.U32.HI R11, RZ, 0x1e, R11 ;  /* 0x0000001eff0b1819 */ /* 0x000fc8000001160b */
[----:B------:R-:W-:Y:S02]  /*3750*/  @P0 IMAD R14, R9, UR5, RZ ;  /* 0x00000005090e0c24 */ /* 0x000fe4000f8e02ff */
[----:B------:R-:W-:Y:S01]  /*3760*/  IMAD.MOV.U32 R9, RZ, RZ, 0x2 ;  /* 0x00000002ff097424 */ /* 0x000fe200078e00ff */
[----:B------:R-:W-:Y:S02]  /*3770*/  @P1 LOP3.LUT R9, R11, 0x2, RZ, 0xc0, !PT ;  /* 0x000000020b091812 */ /* 0x000fe400078ec0ff */
[----:B------:R-:W-:-:S04]  /*3780*/  @P0 SHF.R.U32.HI R14, RZ, 0x1e, R14 ;  /* 0x0000001eff0e0819 */ /* 0x000fc8000001160e */
[----:B------:R-:W-:Y:S01]  /*3790*/  @P0 LOP3.LUT R13, R14, 0x2, RZ, 0xc0, !PT ;  /* 0x000000020e0d0812 */ /* 0x000fe200078ec0ff */
[----:B------:R-:W-:Y:S06]  /*37a0*/  @!P2 BRA `(.L_x_36) ;  /* 0x000000080044a947 */ /* 0x000fec0003800000 */
[----:B------:R-:W0:Y:S01]  /*37b0*/  LDS R17, [R17+0x258] ;  /* 0x0002580011117984 */ /* 0x000e220000000800 */
[----:B-1----:R-:W-:Y:S02]  /*37c0*/  HFMA2 R20, -RZ, RZ, 0, 0 ;  /* 0x00000000ff147431 */ /* 0x002fe400000001ff */
[----:B------:R-:W-:Y:S02]  /*37d0*/  IMAD.MOV.U32 R16, RZ, RZ, RZ ;  /* 0x000000ffff107224 */ /* 0x000fe400078e00ff */
[----:B------:R-:W-:-:S07]  /*37e0*/  IMAD.MOV.U32 R11, RZ, RZ, RZ ;  /* 0x000000ffff0b7224 */ /* 0x000fce00078e00ff */
.L_x_41:
        /* <DEDUP_REMOVED lines=12> */
.L_x_39:
[-C--:B------:R-:W-:Y:S02]  /*38b0*/  IMAD R14, R8, R23.reuse, R19 ;  /* 0x00000017080e7224 */ /* 0x080fe400078e0213 */
[----:B------:R-:W-:Y:S02]  /*38c0*/  VIADD R15, R23, 0x1 ;  /* 0x00000001170f7836 */ /* 0x000fe40000000000 */
[----:B------:R-:W-:Y:S02]  /*38d0*/  IMAD R25, R10, R23, R21 ;  /* 0x000000170a197224 */ /* 0x000fe400078e0215 */
[----:B------:R-:W-:Y:S02]  /*38e0*/  IMAD R14, R14, UR5, R13 ;  /* 0x000000050e0e7c24 */ /* 0x000fe4000f8e020d */
[----:B------:R-:W-:Y:S02]  /*38f0*/  IMAD R24, R8, R15, R19 ;  /* 0x0000000f08187224 */ /* 0x000fe400078e0213 */
[----:B------:R-:W-:-:S02]  /*3900*/  IMAD R14, R25, 0x3, R14 ;  /* 0x00000003190e7824 */ /* 0x000fc400078e020e */
[----:B------:R-:W-:Y:S02]  /*3910*/  IMAD R24, R24, UR5, R13 ;  /* 0x0000000518187c24 */ /* 0x000fe4000f8e020d */
[----:B------:R-:W-:Y:S02]  /*3920*/  IMAD R25, R10, R15, R21 ;  /* 0x0000000f0a197224 */ /* 0x000fe400078e0215 */
[----:B------:R-:W-:Y:S02]  /*3930*/  IMAD.IADD R27, R1, 0x1, R14 ;  /* 0x00000001011b7824 */ /* 0x000fe400078e020e */
[----:B------:R-:W-:-:S03]  /*3940*/  IMAD R14, R25, 0x3, R24 ;  /* 0x00000003190e7824 */ /* 0x000fc600078e0218 */
[----:B------:R-:W2:Y:S01]  /*3950*/  LDL.U8 R24, [R27+0x9a] ;  /* 0x00009a001b187983 */ /* 0x000ea20000100000 */
[----:B------:R-:W-:-:S05]  /*3960*/  IMAD.IADD R26, R1, 0x1, R14 ;  /* 0x00000001011a7824 */ /* 0x000fca00078e020e */
[----:B------:R-:W3:Y:S01]  /*3970*/  LDL.U8 R14, [R26+0x9a] ;  /* 0x00009a001a0e7983 */ /* 0x000ee20000100000 */
[----:B--2---:R-:W-:Y:S02]  /*3980*/  ISETP.NE.AND P1, PT, R24, RZ, PT ;  /* 0x000000ff1800720c */ /* 0x004fe40003f25270 */
[----:B---3--:R-:W-:-:S11]  /*3990*/  ISETP.NE.AND P2, PT, R14, RZ, PT ;  /* 0x000000ff0e00720c */ /* 0x008fd60003f45270 */
[----:B------:R-:W-:Y:S01]  /*39a0*/  @P1 IMAD R14, R20, 0x7, R23 ;  /* 0x00000007140e1824 */ /* 0x000fe200078e0217 */
[----:B------:R-:W-:-:S04]  /*39b0*/  @P1 MOV R25, 0x1 ;  /* 0x0000000100191802 */ /* 0x000fc80000000f00 */
        /* <DEDUP_REMOVED lines=8> */
[----:B------:R-:W-:-:S02]  /*3a40*/  @P2 LOP3.LUT R16, R16, R25, RZ, 0xfc, !PT ;  /* 0x0000001910102212 */ /* 0x000fc400078efcff */
[----:B------:R-:W-:Y:S01]  /*3a50*/  @P2 SHF.R.S32.HI R24, RZ, 0x1f, R25 ;  /* 0x0000001fff182819 */ /* 0x000fe20000011419 */
[----:B------:R-:W-:Y:S01]  /*3a60*/  @P1 IMAD.MOV.U32 R15, RZ, RZ, R11 ;  /* 0x000000ffff0f1224 */ /* 0x000fe200078e000b */
[----:B------:R-:W-:Y:S02]  /*3a70*/  IADD3 R25, PT, PT, R23, 0x2, RZ ;  /* 0x0000000217197810 */ /* 0x000fe40007ffe0ff */
[----:B------:R-:W-:-:S03]  /*3a80*/  @P2 LOP3.LUT R11, R11, R24, RZ, 0xfc, !PT ;  /* 0x000000180b0b2212 */ /* 0x000fc600078efcff */
[-C--:B------:R-:W-:Y:S02]  /*3a90*/  IMAD R24, R8, R25.reuse, R19 ;  /* 0x0000001908187224 */ /* 0x080fe400078e0213 */
[----:B------:R-:W-:Y:S02]  /*3aa0*/  IMAD R27, R10, R25, R21 ;  /* 0x000000190a1b7224 */ /* 0x000fe400078e0215 */
[----:B------:R-:W-:-:S04]  /*3ab0*/  IMAD R24, R24, UR5, R13 ;  /* 0x0000000518187c24 */ /* 0x000fc8000f8e020d */
[----:B------:R-:W-:-:S04]  /*3ac0*/  IMAD R24, R27, 0x3, R24 ;  /* 0x000000031b187824 */ /* 0x000fc800078e0218 */
[----:B------:R-:W-:-:S05]  /*3ad0*/  IMAD.IADD R26, R1, 0x1, R24 ;  /* 0x00000001011a7824 */ /* 0x000fca00078e0218 */
[----:B------:R-:W2:Y:S04]  /*3ae0*/  LDL.U8 R24, [R26+0x9a] ;  /* 0x00009a001a187983 */ /* 0x000ea80000100000 */
[----:B------:R0:W-:Y:S02]  /*3af0*/  @P1 STS.64 [R4+0x298], R14 ;  /* 0x0002980e04001388 */ /* 0x0001e40000000a00 */
[----:B0-----:R-:W-:Y:S01]  /*3b00*/  @P2 IMAD.MOV.U32 R14, RZ, RZ, R16 ;  /* 0x000000ffff0e2224 */ /* 0x001fe200078e0010 */
[----:B------:R-:W-:Y:S02]  /*3b10*/  @P2 MOV R15, R11 ;  /* 0x0000000b000f2202 */ /* 0x000fe40000000f00 */
[----:B--2---:R-:W-:-:S13]  /*3b20*/  ISETP.NE.AND P3, PT, R24, RZ, PT ;  /* 0x000000ff1800720c */ /* 0x004fda0003f65270 */
[----:B------:R-:W-:Y:S02]  /*3b30*/  @P3 IMAD R25, R20, 0x7, R25 ;  /* 0x0000000714193824 */ /* 0x000fe400078e0219 */
[----:B------:R-:W-:-:S05]  /*3b40*/  @P3 IMAD.MOV.U32 R24, RZ, RZ, 0x1 ;  /* 0x00000001ff183424 */ /* 0x000fca00078e00ff */
[----:B------:R-:W-:-:S04]  /*3b50*/  @P3 SHF.L.U32 R25, R24, R25, RZ ;  /* 0x0000001918193219 */ /* 0x000fc800000006ff */
[----:B------:R-:W-:Y:S02]  /*3b60*/  @P3 LOP3.LUT R16, R16, R25, RZ, 0xfc, !PT ;  /* 0x0000001910103212 */ /* 0x000fe400078efcff */
[----:B------:R-:W-:Y:S01]  /*3b70*/  @P3 SHF.R.S32.HI R24, RZ, 0x1f, R25 ;  /* 0x0000001fff183819 */ /* 0x000fe20000011419 */
[----:B------:R-:W-:-:S03]  /*3b80*/  VIADD R25, R23, 0x3 ;  /* 0x0000000317197836 */ /* 0x000fc60000000000 */
[----:B------:R-:W-:Y:S01]  /*3b90*/  @P3 LOP3.LUT R11, R11, R24, RZ, 0xfc, !PT ;  /* 0x000000180b0b3212 */ /* 0x000fe200078efcff */
[-C--:B------:R-:W-:Y:S02]  /*3ba0*/  IMAD R24, R8, R25.reuse, R19 ;  /* 0x0000001908187224 */ /* 0x080fe400078e0213 */
[----:B------:R-:W-:Y:S02]  /*3bb0*/  IMAD R27, R10, R25, R21 ;  /* 0x000000190a1b7224 */ /* 0x000fe400078e0215 */
[----:B------:R-:W-:-:S04]  /*3bc0*/  IMAD R24, R24, UR5, R13 ;  /* 0x0000000518187c24 */ /* 0x000fc8000f8e020d */
[----:B------:R-:W-:-:S04]  /*3bd0*/  IMAD R24, R27, 0x3, R24 ;  /* 0x000000031b187824 */ /* 0x000fc800078e0218 */
[----:B------:R-:W-:-:S05]  /*3be0*/  IMAD.IADD R26, R1, 0x1, R24 ;  /* 0x00000001011a7824 */ /* 0x000fca00078e0218 */
[----:B------:R-:W2:Y:S01]  /*3bf0*/  LDL.U8 R24, [R26+0x9a] ;  /* 0x00009a001a187983 */ /* 0x000ea20000100000 */
[----:B------:R-:W-:-:S03]  /*3c00*/  IADD3 R23, PT, PT, R23, 0x4, RZ ;  /* 0x0000000417177810 */ /* 0x000fc60007ffe0ff */
[----:B------:R0:W-:Y:S02]  /*3c10*/  @P2 STS.64 [R4+0x298], R14 ;  /* 0x0002980e04002388 */ /* 0x0001e40000000a00 */
[----:B0-----:R-:W-:Y:S01]  /*3c20*/  @P3 MOV R14, R16 ;  /* 0x00000010000e3202 */ /* 0x001fe20000000f00 */
[----:B------:R-:W-:-:S05]  /*3c30*/  @P3 IMAD.MOV.U32 R15, RZ, RZ, R11 ;  /* 0x000000ffff0f3224 */ /* 0x000fca00078e000b */
[----:B------:R0:W-:Y:S01]  /*3c40*/  @P3 STS.64 [R4+0x298], R14 ;  /* 0x0002980e04003388 */ /* 0x0001e20000000a00 */
[----:B--2---:R-:W-:-:S13]  /*3c50*/  ISETP.NE.AND P1, PT, R24, RZ, PT ;  /* 0x000000ff1800720c */ /* 0x004fda0003f25270 */
[----:B------:R-:W-:Y:S02]  /*3c60*/  @P1 IMAD R25, R20, 0x7, R25 ;  /* 0x0000000714191824 */ /* 0x000fe400078e0219 */
[----:B------:R-:W-:-:S05]  /*3c70*/  @P1 IMAD.MOV.U32 R24, RZ, RZ, 0x1 ;  /* 0x00000001ff181424 */ /* 0x000fca00078e00ff */
[----:B------:R-:W-:-:S04]  /*3c80*/  @P1 SHF.L.U32 R25, R24, R25, RZ ;  /* 0x0000001918191219 */ /* 0x000fc800000006ff */
[----:B------:R-:W-:Y:S02]  /*3c90*/  @P1 SHF.R.S32.HI R24, RZ, 0x1f, R25 ;  /* 0x0000001fff181819 */ /* 0x000fe40000011419 */
[----:B------:R-:W-:Y:S02]  /*3ca0*/  @P1 LOP3.LUT R16, R16, R25, RZ, 0xfc, !PT ;  /* 0x0000001910101212 */ /* 0x000fe400078efcff */
[----:B------:R-:W-:-:S03]  /*3cb0*/  @P1 LOP3.LUT R11, R11, R24, RZ, 0xfc, !PT ;  /* 0x000000180b0b1212 */ /* 0x000fc600078efcff */
[----:B0-----:R-:W-:Y:S02]  /*3cc0*/  @P1 IMAD.MOV.U32 R14, RZ, RZ, R16 ;  /* 0x000000ffff0e1224 */ /* 0x001fe400078e0010 */
[----:B------:R-:W-:-:S05]  /*3cd0*/  @P1 IMAD.MOV.U32 R15, RZ, RZ, R11 ;  /* 0x000000ffff0f1224 */ /* 0x000fca00078e000b */
[----:B------:R0:W-:Y:S01]  /*3ce0*/  @P1 STS.64 [R4+0x298], R14 ;  /* 0x0002980e04001388 */ /* 0x0001e20000000a00 */
[----:B------:R-:W-:-:S13]  /*3cf0*/  ISETP.GE.AND P1, PT, R23, R22, PT ;  /* 0x000000161700720c */ /* 0x000fda0003f26270 */
[----:B0-----:R-:W-:Y:S05]  /*3d00*/  @!P1 BRA `(.L_x_39) ;  /* 0xfffffff800e89947 */ /* 0x001fea000383ffff */
.L_x_38:
[----:B------:R-:W-:-:S05]  /*3d10*/  IMAD.IADD R14, R17, 0x1, -R23 ;  /* 0x00000001110e7824 */ /* 0x000fca00078e0a17 */
[----:B------:R-:W-:-:S13]  /*3d20*/  ISETP.GT.AND P1, PT, R14, 0x1, PT ;  /* 0x000000010e00780c */ /* 0x000fda0003f24270 */
[----:B------:R-:W-:Y:S05]  /*3d30*/  @!P1 BRA `(.L_x_40) ;  /* 0x00000000008c9947 */ /* 0x000fea0003800000 */
[-C--:B------:R-:W-:Y:S02]  /*3d40*/  IMAD R14, R8, R23.reuse, R19 ;  /* 0x00000017080e7224 */ /* 0x080fe400078e0213 */
[----:B------:R-:W-:Y:S02]  /*3d50*/  VIADD R25, R23, 0x1 ;  /* 0x0000000117197836 */ /* 0x000fe40000000000 */
[----:B------:R-:W-:Y:S02]  /*3d60*/  IMAD R15, R10, R23, R21 ;  /* 0x000000170a0f7224 */ /* 0x000fe400078e0215 */
[----:B------:R-:W-:Y:S02]  /*3d70*/  IMAD R14, R14, UR5, R13 ;  /* 0x000000050e0e7c24 */ /* 0x000fe4000f8e020d */
[----:B------:R-:W-:Y:S02]  /*3d80*/  IMAD R22, R8, R25, R19 ;  /* 0x0000001908167224 */ /* 0x000fe400078e0213 */
[----:B------:R-:W-:-:S02]  /*3d90*/  IMAD R14, R15, 0x3, R14 ;  /* 0x000000030f0e7824 */ /* 0x000fc400078e020e */
[----:B------:R-:W-:Y:S02]  /*3da0*/  IMAD R15, R10, R25, R21 ;  /* 0x000000190a0f7224 */ /* 0x000fe400078e0215 */
[----:B------:R-:W-:Y:S02]  /*3db0*/  IMAD R22, R22, UR5, R13 ;  /* 0x0000000516167c24 */ /* 0x000fe4000f8e020d */
[----:B------:R-:W-:Y:S02]  /*3dc0*/  IMAD.IADD R26, R1, 0x1, R14 ;  /* 0x00000001011a7824 */ /* 0x000fe400078e020e */
[----:B------:R-:W-:-:S03]  /*3dd0*/  IMAD R14, R15, 0x3, R22 ;  /* 0x000000030f0e7824 */ /* 0x000fc600078e0216 */
[----:B------:R-:W2:Y:S02]  /*3de0*/  LDL.U8 R15, [R26+0x9a] ;  /* 0x00009a001a0f7983 */ /* 0x000ea40000100000 */
[----:B------:R-:W-:-:S05]  /*3df0*/  IADD3 R24, PT, PT, R1, R14, RZ ;  /* 0x0000000e01187210 */ /* 0x000fca0007ffe0ff */
        /* <DEDUP_REMOVED lines=15> */
[----:B------:R-:W-:Y:S01]  /*3ef0*/  @P1 LOP3.LUT R16, R16, R23, RZ, 0xfc, !PT ;  /* 0x0000001710101212 */ /* 0x000fe200078efcff */
[----:B------:R-:W-:Y:S01]  /*3f00*/  VIADD R23, R25, 0x1 ;  /* 0x0000000119177836 */ /* 0x000fe20000000000 */
[----:B------:R-:W-:Y:S01]  /*3f10*/  @P1 LOP3.LUT R11, R11, R22, RZ, 0xfc, !PT ;  /* 0x000000160b0b1212 */ /* 0x000fe200078efcff */
[----:B------:R0:W-:Y:S01]  /*3f20*/  @P0 STS.64 [R4+0x298], R14 ;  /* 0x0002980e04000388 */ /* 0x0001e20000000a00 */
[----:B------:R-:W-:Y:S01]  /*3f30*/  PLOP3.LUT P0, PT, PT, PT, PT, 0x8, 0x80 ;  /* 0x000000000080781c */ /* 0x000fe20003f0e170 */
[----:B0-----:R-:W-:Y:S02]  /*3f40*/  @P1 IMAD.MOV.U32 R14, RZ, RZ, R16 ;  /* 0x000000ffff0e1224 */ /* 0x001fe400078e0010 */
[----:B------:R-:W-:-:S05]  /*3f50*/  @P1 IMAD.MOV.U32 R15, RZ, RZ, R11 ;  /* 0x000000ffff0f1224 */ /* 0x000fca00078e000b */
[----:B------:R0:W-:Y:S05]  /*3f60*/  @P1 STS.64 [R4+0x298], R14 ;  /* 0x0002980e04001388 */ /* 0x0001ea0000000a00 */
.L_x_40:
[----:B------:R-:W-:-:S13]  /*3f70*/  ISETP.LT.OR P0, PT, R23, R17, P0 ;  /* 0x000000111700720c */ /* 0x000fda0000701670 */
[----:B------:R-:W-:Y:S05]  /*3f80*/  @!P0 BRA `(.L_x_37) ;  /* 0x0000000000408947 */ /* 0x000fea0003800000 */
[-C--:B0-----:R-:W-:Y:S02]  /*3f90*/  IMAD R14, R8, R23.reuse, R19 ;  /* 0x00000017080e7224 */ /* 0x081fe400078e0213 */
[----:B------:R-:W-:Y:S02]  /*3fa0*/  IMAD R21, R10, R23, R21 ;  /* 0x000000170a157224 */ /* 0x000fe400078e0215 */
[----:B------:R-:W-:-:S04]  /*3fb0*/  IMAD R14, R14, UR5, R13 ;  /* 0x000000050e0e7c24 */ /* 0x000fc8000f8e020d */
[----:B------:R-:W-:-:S05]  /*3fc0*/  IMAD R14, R21, 0x3, R14 ;  /* 0x00000003150e7824 */ /* 0x000fca00078e020e */
[----:B------:R-:W-:-:S05]  /*3fd0*/  IADD3 R15, PT, PT, R1, R14, RZ ;  /* 0x0000000e010f7210 */ /* 0x000fca0007ffe0ff */
        /* <DEDUP_REMOVED lines=11> */
.L_x_37:
[----:B------:R-:W-:-:S04]  /*4090*/  IADD3 R20, PT, PT, R20, 0x1, RZ ;  /* 0x0000000114147810 */ /* 0x000fc80007ffe0ff */
[----:B------:R-:W-:-:S13]  /*40a0*/  ISETP.GE.AND P0, PT, R20, R3, PT ;  /* 0x000000031400720c */ /* 0x000fda0003f06270 */
[----:B------:R-:W-:Y:S05]  /*40b0*/  @!P0 BRA `(.L_x_41) ;  /* 0xfffffff400cc8947 */ /* 0x000fea000383ffff */
.L_x_36:
[----:B------:R-:W-:-:S05]  /*40c0*/  VIADD R7, R7, 0x1 ;  /* 0x0000000107077836 */ /* 0x000fca0000000000 */
[----:B------:R-:W-:-:S13]  /*40d0*/  ISETP.NE.AND P0, PT, R7, 0x2, PT ;  /* 0x000000020700780c */ /* 0x000fda0003f05270 */
[----:B------:R-:W-:Y:S05]  /*40e0*/  @P0 BRA `(.L_x_42) ;  /* 0xfffffff400480947 */ /* 0x000fea000383ffff */
[----:B------:R-:W-:Y:S05]  /*40f0*/  BRA.U UP0, `(.L_x_43) ;  /* 0xfffffff500207547 */ /* 0x000fea000b83ffff */
[----:B------:R-:W2:Y:S01]  /*4100*/  S2UR UR5, SR_CgaCtaId ;  /* 0x00000000000579c3 */ /* 0x000ea20000008800 */
[----:B------:R-:W-:Y:S01]  /*4110*/  UMOV UR4, 0x400 ;  /* 0x0000040000047882 */ /* 0x000fe20000000000 */
[----:B------:R-:W-:Y:S02]  /*4120*/  IMAD.MOV.U32 R3, RZ, RZ, 0x6c ;  /* 0x0000006cff037424 */ /* 0x000fe400078e00ff */
[----:B01----:R-:W-:Y:S01]  /*4130*/  IMAD.MOV.U32 R4, RZ, RZ, 0x8 ;  /* 0x00000008ff047424 */ /* 0x003fe200078e00ff */
[----:B--2---:R-:W-:-:S09]  /*4140*/  ULEA UR4, UR5, UR4, 0x18 ;  /* 0x0000000405047291 */ /* 0x004fd2000f8ec0ff */
[----:B------:R0:W-:Y:S04]  /*4150*/  STS [UR4+0x24], R4 ;  /* 0x00002404ff007988 */ /* 0x0001e80008000804 */
[----:B------:R0:W-:Y:S01]  /*4160*/  STS.U8 [UR4+0x5], R3 ;  /* 0x00000503ff007988 */ /* 0x0001e20008000004 */
[----:B------:R-:W-:-:S05]  /*4170*/  UMOV UR4, URZ ;  /* 0x000000ff00047c82 */ /* 0x000fca0008000000 */
.L_x_51:
[----:B------:R-:W-:Y:S01]  /*4180*/  ISETP.NE.AND P0, PT, RZ, UR4, PT ;  /* 0x00000004ff007c0c */ /* 0x000fe2000bf05270 */
[----:B------:R-:W-:Y:S02]  /*4190*/  UISETP.NE.AND UP0, UPT, UR4, URZ, UPT ;  /* 0x000000ff0400728c */ /* 0x000fe4000bf05270 */
[----:B------:R-:W-:Y:S01]  /*41a0*/  MOV R12, UR4 ;  /* 0x00000004000c7c02 */ /* 0x000fe20008000f00 */
[----:B------:R-:W-:Y:S01]  /*41b0*/  UIADD3 UR4, UPT, UPT, UR4, 0x1, URZ ;  /* 0x0000000104047890 */ /* 0x000fe2000fffe0ff */
[----:B------:R-:W-:Y:S01]  /*41c0*/  IMAD.MOV.U32 R7, RZ, RZ, RZ ;  /* 0x000000ffff077224 */ /* 0x000fe200078e00ff */
[----:B------:R-:W-:Y:S01]  /*41d0*/  UMOV UR5, 0x1 ;  /* 0x0000000100057882 */ /* 0x000fe20000000000 */
[----:B------:R-:W-:Y:S01]  /*41e0*/  SEL R6, RZ, 0x1, !P0 ;  /* 0x00000001ff067807 */ /* 0x000fe20004000000 */
[----:B------:R-:W-:Y:S02]  /*41f0*/  USEL UR5, UR5, 0xffffffff, !UP0 ;  /* 0xffffffff05057887 */ /* 0x000fe4000c000000 */
[----:B01----:R-:W-:-:S11]  /*4200*/  UISETP.NE.AND UP0, UPT, UR4, 0x2, UPT ;  /* 0x000000020400788c */ /* 0x003fd6000bf05270 */
.L_x_50:
[----:B------:R-:W-:-:S05]  /*4210*/  IMAD R5, R7, 0x10, R0 ;  /* 0x0000001007057824 */ /* 0x000fca00078e0200 */
[----:B------:R-:W2:Y:S01]  /*4220*/  LDL.128 R8, [R5] ;  /* 0x0000000005087983 */ /* 0x000ea20000100c00 */
[----:B-1----:R-:W1:Y:S01]  /*4230*/  S2UR UR7, SR_CgaCtaId ;  /* 0x00000000000779c3 */ /* 0x002e620000008800 */
[----:B------:R-:W-:Y:S01]  /*4240*/  HFMA2 R17, -RZ, RZ, 0, 2.384185791015625e-07 ;  /* 0x00000004ff117431 */ /* 0x000fe200000001ff */
[----:B0-----:R-:W-:Y:S01]  /*4250*/  LOP3.LUT R3, R7, 0x1, RZ, 0xc0, !PT ;  /* 0x0000000107037812 */ /* 0x001fe200078ec0ff */
[----:B------:R-:W-:Y:S01]  /*4260*/  UMOV UR6, 0x400 ;  /* 0x0000040000067882 */ /* 0x000fe20000000000 */
[----:B------:R-:W-:Y:S02]  /*4270*/  IMAD R15, R12, 0x4, R7 ;  /* 0x000000040c0f7824 */ /* 0x000fe400078e0207 */
[----:B------:R-:W-:-:S04]  /*4280*/  ISETP.NE.U32.AND P0, PT, R3, 0x1, PT ;  /* 0x000000010300780c */ /* 0x000fc80003f05070 */
[C---:B------:R-:W-:Y:S02]  /*4290*/  SEL R16, R17.reuse, 0x2, P0 ;  /* 0x0000000211107807 */ /* 0x040fe40000000000 */
[----:B------:R-:W-:Y:S01]  /*42a0*/  SEL R17, R17, 0x2, !P0 ;  /* 0x0000000211117807 */ /* 0x000fe20004000000 */
[----:B-1----:R-:W-:-:S06]  /*42b0*/  ULEA UR6, UR7, UR6, 0x18 ;  /* 0x0000000607067291 */ /* 0x002fcc000f8ec0ff */
        /* <DEDUP_REMOVED lines=11> */
[----:B------:R-:W-:-:S12]  /*4370*/  IMAD.MOV.U32 R13, RZ, RZ, 0x3 ;  /* 0x00000003ff0d7424 */ /* 0x000fd800078e00ff */
[----:B------:R-:W-:Y:S02]  /*4380*/  @P0 IMAD R14, R9, UR5, RZ ;  /* 0x00000005090e0c24 */ /* 0x000fe4000f8e02ff */
[----:B------:R-:W-:Y:S01]  /*4390*/  IMAD.MOV.U32 R9, RZ, RZ, 0x1 ;  /* 0x00000001ff097424 */ /* 0x000fe200078e00ff */
[----:B------:R-:W-:Y:S02]  /*43a0*/  @P1 SHF.R.U32.HI R9, RZ, 0x1f, R11 ;  /* 0x0000001fff091819 */ /* 0x000fe4000001160b */
[----:B------:R-:W-:-:S04]  /*43b0*/  @P0 SHF.R.S32.HI R14, RZ, 0x1f, R14 ;  /* 0x0000001fff0e0819 */ /* 0x000fc8000001140e */
[----:B------:R-:W-:Y:S01]  /*43c0*/  @P0 LOP3.LUT R13, R14, 0x3, RZ, 0xc0, !PT ;  /* 0x000000030e0d0812 */ /* 0x000fe200078ec0ff */
[----:B------:R-:W-:Y:S06]  /*43d0*/  @!P2 BRA `(.L_x_44) ;  /* 0x000000080044a947 */ /* 0x000fec0003800000 */
[----:B------:R0:W1:Y:S01]  /*43e0*/  LDS R17, [R19+0x2e0] ;  /* 0x0002e00013117984 */ /* 0x0000620000000800 */
[----:B------:R-:W-:Y:S01]  /*43f0*/  IMAD.MOV.U32 R20, RZ, RZ, RZ ;  /* 0x000000ffff147224 */ /* 0x000fe200078e00ff */
[----:B------:R-:W-:Y:S01]  /*4400*/  MOV R16, RZ ;  /* 0x000000ff00107202 */ /* 0x000fe20000000f00 */
[----:B------:R-:W-:-:S07]  /*4410*/  IMAD.MOV.U32 R11, RZ, RZ, RZ ;  /* 0x000000ffff0b7224 */ /* 0x000fce00078e00ff */
.L_x_49:
[----:B-1----:R-:W-:-:S13]  /*4420*/  ISETP.GE.AND P0, PT, R17, 0x1, PT ;  /* 0x000000011100780c */ /* 0x002fda0003f06270 */
[----:B0-----:R-:W-:Y:S05]  /*4430*/  @!P0 BRA `(.L_x_45) ;  /* 0x0000000800208947 */ /* 0x001fea0003800000 */
        /* <DEDUP_REMOVED lines=8> */
[----:B------:R-:W-:Y:S01]  /*44c0*/  PLOP3.LUT P0, PT, PT, PT, PT, 0x8, 0x80 ;  /* 0x000000000080781c */ /* 0x000fe20003f0e170 */
[----:B------:R-:W-:-:S12]  /*44d0*/  VIADD R22, R17, 0xfffffffd ;  /* 0xfffffffd11167836 */ /* 0x000fd80000000000 */
.L_x_47:
[-C--:B------:R-:W-:Y:S01]  /*44e0*/  IMAD R14, R8, R23.reuse, R19 ;  /* 0x00000017080e7224 */ /* 0x080fe200078e0213 */
[----:B------:R-:W-:Y:S01]  /*44f0*/  IADD3 R15, PT, PT, R23, 0x1, RZ ;  /* 0x00000001170f7810 */ /* 0x000fe20007ffe0ff */
[----:B------:R-:W-:Y:S02]  /*4500*/  IMAD R25, R10, R23, R21 ;  /* 0x000000170a197224 */ /* 0x000fe400078e0215 */
[----:B------:R-:W-:Y:S02]  /*4510*/  IMAD R14, R14, UR5, R13 ;  /* 0x000000050e0e7c24 */ /* 0x000fe4000f8e020d */
[----:B------:R-:W-:Y:S02]  /*4520*/  IMAD R24, R8, R15, R19 ;  /* 0x0000000f08187224 */ /* 0x000fe400078e0213 */
[----:B------:R-:W-:Y:S02]  /*4530*/  IMAD R14, R25, 0x4, R14 ;  /* 0x00000004190e7824 */ /* 0x000fe400078e020e */
[----:B------:R-:W-:-:S02]  /*4540*/  IMAD R24, R24, UR5, R13 ;  /* 0x0000000518187c24 */ /* 0x000fc4000f8e020d */
        /* <DEDUP_REMOVED lines=20> */
[----:B------:R-:W-:Y:S01]  /*4690*/  VIADD R25, R23, 0x2 ;  /* 0x0000000217197836 */ /* 0x000fe20000000000 */
[----:B------:R-:W-:Y:S02]  /*46a0*/  @P1 MOV R15, R11 ;  /* 0x0000000b000f1202 */ /* 0x000fe40000000f00 */
[----:B------:R-:W-:Y:S01]  /*46b0*/  @P2 LOP3.LUT R11, R11, R24, RZ, 0xfc, !PT ;  /* 0x000000180b0b2212 */ /* 0x000fe200078efcff */
[-C--:B------:R-:W-:Y:S02]  /*46c0*/  IMAD R24, R8, R25.reuse, R19 ;  /* 0x0000001908187224 */ /* 0x080fe400078e0213 */
[----:B------:R-:W-:Y:S02]  /*46d0*/  IMAD R27, R10, R25, R21 ;  /* 0x000000190a1b7224 */ /* 0x000fe400078e0215 */
[----:B------:R-:W-:-:S04]  /*46e0*/  IMAD R24, R24, UR5, R13 ;  /* 0x0000000518187c24 */ /* 0x000fc8000f8e020d */
[----:B------:R-:W-:-:S04]  /*46f0*/  IMAD R24, R27, 0x4, R24 ;  /* 0x000000041b187824 */ /* 0x000fc800078e0218 */
[----:B------:R-:W-:-:S05]  /*4700*/  IMAD.IADD R26, R1, 0x1, R24 ;  /* 0x00000001011a7824 */ /* 0x000fca00078e0218 */
[----:B------:R-:W2:Y:S04]  /*4710*/  LDL.U8 R24, [R26+0xa8] ;  /* 0x0000a8001a187983 */ /* 0x000ea80000100000 */
[----:B------:R0:W-:Y:S02]  /*4720*/  @P1 STS.64 [R4+0x320], R14 ;  /* 0x0003200e04001388 */ /* 0x0001e40000000a00 */
[----:B0-----:R-:W-:Y:S02]  /*4730*/  @P2 IMAD.MOV.U32 R14, RZ, RZ, R16 ;  /* 0x000000ffff0e2224 */ /* 0x001fe400078e0010 */
[----:B------:R-:W-:Y:S01]  /*4740*/  @P2 IMAD.MOV.U32 R15, RZ, RZ, R11 ;  /* 0x000000ffff0f2224 */ /* 0x000fe200078e000b */
[----:B--2---:R-:W-:-:S13]  /*4750*/  ISETP.NE.AND P3, PT, R24, RZ, PT ;  /* 0x000000ff1800720c */ /* 0x004fda0003f65270 */
[----:B------:R-:W-:Y:S01]  /*4760*/  @P3 IMAD R25, R20, 0x7, R25 ;  /* 0x0000000714193824 */ /* 0x000fe200078e0219 */
[----:B------:R-:W-:-:S04]  /*4770*/  @P3 MOV R24, 0x1 ;  /* 0x0000000100183802 */ /* 0x000fc80000000f00 */
[----:B------:R-:W-:-:S04]  /*4780*/  @P3 SHF.L.U32 R25, R24, R25, RZ ;  /* 0x0000001918193219 */ /* 0x000fc800000006ff */
[----:B------:R-:W-:Y:S02]  /*4790*/  @P3 LOP3.LUT R16, R16, R25, RZ, 0xfc, !PT ;  /* 0x0000001910103212 */ /* 0x000fe400078efcff */
[----:B------:R-:W-:Y:S01]  /*47a0*/  @P3 SHF.R.S32.HI R24, RZ, 0x1f, R25 ;  /* 0x0000001fff183819 */ /* 0x000fe20000011419 */
[----:B------:R-:W-:-:S03]  /*47b0*/  VIADD R25, R23, 0x3 ;  /* 0x0000000317197836 */ /* 0x000fc60000000000 */
[----:B------:R-:W-:Y:S01]  /*47c0*/  @P3 LOP3.LUT R11, R11, R24, RZ, 0xfc, !PT ;  /* 0x000000180b0b3212 */ /* 0x000fe200078efcff */
[-C--:B------:R-:W-:Y:S02]  /*47d0*/  IMAD R24, R8, R25.reuse, R19 ;  /* 0x0000001908187224 */ /* 0x080fe400078e0213 */
[----:B------:R-:W-:Y:S02]  /*47e0*/  IMAD R27, R10, R25, R21 ;  /* 0x000000190a1b7224 */ /* 0x000fe400078e0215 */
[----:B------:R-:W-:-:S05]  /*47f0*/  IMAD R24, R24, UR5, R13 ;  /* 0x0000000518187c24 */ /* 0x000fca000f8e020d */
[----:B------:R-:W-:-:S05]  /*4800*/  LEA R24, R27, R24, 0x2 ;  /* 0x000000181b187211 */ /* 0x000fca00078e10ff */
[----:B------:R-:W-:-:S05]  /*4810*/  IMAD.IADD R26, R1, 0x1, R24 ;  /* 0x00000001011a7824 */ /* 0x000fca00078e0218 */
[----:B------:R-:W2:Y:S01]  /*4820*/  LDL.U8 R24, [R26+0xa8] ;  /* 0x0000a8001a187983 */ /* 0x000ea20000100000 */
[----:B------:R-:W-:-:S03]  /*4830*/  VIADD R23, R23, 0x4 ;  /* 0x0000000417177836 */ /* 0x000fc60000000000 */
[----:B------:R0:W-:Y:S02]  /*4840*/  @P2 STS.64 [R4+0x320], R14 ;  /* 0x0003200e04002388 */ /* 0x0001e40000000a00 */
[----:B0-----:R-:W-:Y:S01]  /*4850*/  @P3 IMAD.MOV.U32 R14, RZ, RZ, R16 ;  /* 0x000000ffff0e3224 */ /* 0x001fe200078e0010 */
[----:B------:R-:W-:-:S05]  /*4860*/  @P3 MOV R15, R11 ;  /* 0x0000000b000f3202 */ /* 0x000fca0000000f00 */
        /* <DEDUP_REMOVED lines=13> */
.L_x_46:
[----:B------:R-:W-:-:S04]  /*4940*/  IADD3 R14, PT, PT, R17, -R23, RZ ;  /* 0x80000017110e7210 */ /* 0x000fc80007ffe0ff */
        /* <DEDUP_REMOVED lines=10> */
[----:B------:R-:W-:-:S03]  /*49f0*/  IMAD.IADD R26, R1, 0x1, R14 ;  /* 0x00000001011a7824 */ /* 0x000fc600078e020e */
[----:B------:R-:W-:Y:S02]  /*4a00*/  LEA R14, R15, R22, 0x2 ;  /* 0x000000160f0e7211 */ /* 0x000fe400078e10ff */
[----:B------:R-:W2:Y:S03]  /*4a10*/  LDL.U8 R15, [R26+0xa8] ;  /* 0x0000a8001a0f7983 */ /* 0x000ea60000100000 */
        /* <DEDUP_REMOVED lines=12> */
[----:B------:R-:W-:-:S02]  /*4ae0*/  @P0 LOP3.LUT R11, R11, R22, RZ, 0xfc, !PT ;  /* 0x000000160b0b0212 */ /* 0x000fc400078efcff */
[----:B------:R-:W-:Y:S02]  /*4af0*/  @P1 SHF.R.S32.HI R22, RZ, 0x1f, R23 ;  /* 0x0000001fff161819 */ /* 0x000fe40000011417 */
[----:B------:R-:W-:Y:S01]  /*4b00*/  @P0 MOV R14, R16 ;  /* 0x00000010000e0202 */ /* 0x000fe20000000f00 */
[----:B------:R-:W-:Y:S01]  /*4b10*/  @P0 IMAD.MOV.U32 R15, RZ, RZ, R11 ;  /* 0x000000ffff0f0224 */ /* 0x000fe200078e000b */
[----:B------:R-:W-:Y:S02]  /*4b20*/  @P1 LOP3.LUT R16, R16, R23, RZ, 0xfc, !PT ;  /* 0x0000001710101212 */ /* 0x000fe400078efcff */
[----:B------:R-:W-:Y:S02]  /*4b30*/  @P1 LOP3.LUT R11, R11, R22, RZ, 0xfc, !PT ;  /* 0x000000160b0b1212 */ /* 0x000fe400078efcff */
[----:B------:R0:W-:Y:S01]  /*4b40*/  @P0 STS.64 [R4+0x320], R14 ;  /* 0x0003200e04000388 */ /* 0x0001e20000000a00 */
[----:B------:R-:W-:Y:S02]  /*4b50*/  PLOP3.LUT P0, PT, PT, PT, PT, 0x8, 0x80 ;  /* 0x000000000080781c */ /* 0x000fe40003f0e170 */
[----:B------:R-:W-:Y:S01]  /*4b60*/  IADD3 R23, PT, PT, R25, 0x1, RZ ;  /* 0x0000000119177810 */ /* 0x000fe20007ffe0ff */
[----:B0-----:R-:W-:-:S02]  /*4b70*/  @P1 IMAD.MOV.U32 R14, RZ, RZ, R16 ;  /* 0x000000ffff0e1224 */ /* 0x001fc400078e0010 */
[----:B------:R-:W-:-:S05]  /*4b80*/  @P1 IMAD.MOV.U32 R15, RZ, RZ, R11 ;  /* 0x000000ffff0f1224 */ /* 0x000fca00078e000b */
[----:B------:R0:W-:Y:S03]  /*4b90*/  @P1 STS.64 [R4+0x320], R14 ;  /* 0x0003200e04001388 */ /* 0x0001e60000000a00 */
.L_x_48:
[----:B------:R-:W-:-:S13]  /*4ba0*/  ISETP.LT.OR P0, PT, R23, R17, P0 ;  /* 0x000000111700720c */ /* 0x000fda0000701670 */
[----:B------:R-:W-:Y:S05]  /*4bb0*/  @!P0 BRA `(.L_x_45) ;  /* 0x0000000000408947 */ /* 0x000fea0003800000 */
[-C--:B0-----:R-:W-:Y:S02]  /*4bc0*/  IMAD R14, R8, R23.reuse, R19 ;  /* 0x00000017080e7224 */ /* 0x081fe400078e0213 */
[----:B------:R-:W-:Y:S02]  /*4bd0*/  IMAD R21, R10, R23, R21 ;  /* 0x000000170a157224 */ /* 0x000fe400078e0215 */
[----:B------:R-:W-:-:S04]  /*4be0*/  IMAD R14, R14, UR5, R13 ;  /* 0x000000050e0e7c24 */ /* 0x000fc8000f8e020d */
[----:B------:R-:W-:-:S04]  /*4bf0*/  IMAD R14, R21, 0x4, R14 ;  /* 0x00000004150e7824 */ /* 0x000fc800078e020e */
[----:B------:R-:W-:-:S05]  /*4c00*/  IMAD.IADD R15, R1, 0x1, R14 ;  /* 0x00000001010f7824 */ /* 0x000fca00078e020e */
[----:B------:R-:W2:Y:S02]  /*4c10*/  LDL.U8 R14, [R15+0xa8] ;  /* 0x0000a8000f0e7983 */ /* 0x000ea40000100000 */
[----:B--2---:R-:W-:-:S13]  /*4c20*/  ISETP.NE.AND P0, PT, R14, RZ, PT ;  /* 0x000000ff0e00720c */ /* 0x004fda0003f05270 */
[----:B------:R-:W-:Y:S02]  /*4c30*/  @P0 IMAD R23, R20, 0x7, R23 ;  /* 0x0000000714170824 */ /* 0x000fe400078e0217 */
[----:B------:R-:W-:-:S05]  /*4c40*/  @P0 IMAD.MOV.U32 R14, RZ, RZ, 0x1 ;  /* 0x00000001ff0e0424 */ /* 0x000fca00078e00ff */
[----:B------:R-:W-:-:S04]  /*4c50*/  @P0 SHF.L.U32 R23, R14, R23, RZ ;  /* 0x000000170e170219 */ /* 0x000fc800000006ff */
[----:B------:R-:W-:Y:S02]  /*4c60*/  @P0 SHF.R.S32.HI R14, RZ, 0x1f, R23 ;  /* 0x0000001fff0e0819 */ /* 0x000fe40000011417 */
[----:B------:R-:W-:Y:S02]  /*4c70*/  @P0 LOP3.LUT R16, R16, R23, RZ, 0xfc, !PT ;  /* 0x0000001710100212 */ /* 0x000fe400078efcff */
[----:B------:R-:W-:Y:S02]  /*4c80*/  @P0 LOP3.LUT R11, R11, R14, RZ, 0xfc, !PT ;  /* 0x0000000e0b0b0212 */ /* 0x000fe400078efcff */
[----:B------:R-:W-:-:S03]  /*4c90*/  @P0 MOV R14, R16 ;  /* 0x00000010000e0202 */ /* 0x000fc60000000f00 */
[----:B------:R-:W-:-:S05]  /*4ca0*/  @P0 IMAD.MOV.U32 R15, RZ, RZ, R11 ;  /* 0x000000ffff0f0224 */ /* 0x000fca00078e000b */
[----:B------:R1:W-:Y:S02]  /*4cb0*/  @P0 STS.64 [R4+0x320], R14 ;  /* 0x0003200e04000388 */ /* 0x0003e40000000a00 */
.L_x_45:
[----:B------:R-:W-:-:S05]  /*4cc0*/  VIADD R20, R20, 0x1 ;  /* 0x0000000114147836 */ /* 0x000fca0000000000 */
[----:B------:R-:W-:-:S13]  /*4cd0*/  ISETP.GE.AND P0, PT, R20, R3, PT ;  /* 0x000000031400720c */ /* 0x000fda0003f06270 */
[----:B------:R-:W-:Y:S05]  /*4ce0*/  @!P0 BRA `(.L_x_49) ;  /* 0xfffffff400cc8947 */ /* 0x000fea000383ffff */
.L_x_44:
[----:B------:R-:W-:-:S05]  /*4cf0*/  VIADD R7, R7, 0x1 ;  /* 0x0000000107077836 */ /* 0x000fca0000000000 */
[----:B------:R-:W-:-:S13]  /*4d00*/  ISETP.NE.AND P0, PT, R7, 0x4, PT ;  /* 0x000000040700780c */ /* 0x000fda0003f05270 */
[----:B------:R-:W-:Y:S05]  /*4d10*/  @P0 BRA `(.L_x_50) ;  /* 0xfffffff4003c0947 */ /* 0x000fea000383ffff */
[----:B------:R-:W-:Y:S05]  /*4d20*/  BRA.U UP0, `(.L_x_51) ;  /* 0xfffffff500147547 */ /* 0x000fea000b83ffff */
[----:B------:R-:W2:Y:S01]  /*4d30*/  S2UR UR5, SR_CgaCtaId ;  /* 0x00000000000579c3 */ /* 0x000ea20000008800 */
[----:B------:R-:W-:Y:S01]  /*4d40*/  UMOV UR4, 0x400 ;  /* 0x0000040000047882 */ /* 0x000fe20000000000 */
[----:B------:R-:W-:Y:S02]  /*4d50*/  HFMA2 R3, -RZ, RZ, 0, 5.0067901611328125e-06 ;  /* 0x00000054ff037431 */ /* 0x000fe400000001ff */
[----:B01----:R-:W-:Y:S01]  /*4d60*/  IMAD.MOV.U32 R4, RZ, RZ, 0x8 ;  /* 0x00000008ff047424 */ /* 0x003fe200078e00ff */
[----:B--2---:R-:W-:-:S09]  /*4d70*/  ULEA UR4, UR5, UR4, 0x18 ;  /* 0x0000000405047291 */ /* 0x004fd2000f8ec0ff */
[----:B------:R0:W-:Y:S04]  /*4d80*/  STS [UR4+0x28], R4 ;  /* 0x00002804ff007988 */ /* 0x0001e80008000804 */
[----:B------:R0:W-:Y:S01]  /*4d90*/  STS.U8 [UR4+0x6], R3 ;  /* 0x00000603ff007988 */ /* 0x0001e20008000004 */
[----:B------:R-:W-:-:S05]  /*4da0*/  UMOV UR4, URZ ;  /* 0x000000ff00047c82 */ /* 0x000fca0008000000 */
.L_x_59:
        /* <DEDUP_REMOVED lines=9> */
.L_x_58:
[----:B------:R-:W-:-:S05]  /*4e40*/  LEA R5, R7, R0, 0x4 ;  /* 0x0000000007057211 */ /* 0x000fca00078e20ff */
[----:B------:R-:W2:Y:S01]  /*4e50*/  LDL.128 R8, [R5] ;  /* 0x0000000005087983 */ /* 0x000ea20000100c00 */
[----:B-1----:R-:W1:Y:S01]  /*4e60*/  S2UR UR7, SR_CgaCtaId ;  /* 0x00000000000779c3 */ /* 0x002e620000008800 */
[----:B0-----:R-:W-:Y:S01]  /*4e70*/  LOP3.LUT R3, R7, 0x1, RZ, 0xc0, !PT ;  /* 0x0000000107037812 */ /* 0x001fe200078ec0ff */
[----:B------:R-:W-:Y:S01]  /*4e80*/  UMOV UR6, 0x400 ;  /* 0x0000040000067882 */ /* 0x000fe20000000000 */
[----:B------:R-:W-:Y:S02]  /*4e90*/  IMAD.MOV.U32 R17, RZ, RZ, 0x4 ;  /* 0x00000004ff117424 */ /* 0x000fe400078e00ff */
[----:B------:R-:W-:Y:S01]  /*4ea0*/  ISETP.NE.U32.AND P0, PT, R3, 0x1, PT ;  /* 0x000000010300780c */ /* 0x000fe20003f05070 */
[----:B------:R-:W-:-:S03]  /*4eb0*/  IMAD R15, R12, 0x4, R7 ;  /* 0x000000040c0f7824 */ /* 0x000fc600078e0207 */
        /* <DEDUP_REMOVED lines=16> */
[----:B------:R-:W-:-:S03]  /*4fc0*/  HFMA2 R9, -RZ, RZ, 0, 5.9604644775390625e-08 ;  /* 0x00000001ff097431 */ /* 0x000fc600000001ff */
[----:B------:R-:W-:Y:S02]  /*4fd0*/  @P0 SHF.R.S32.HI R14, RZ, 0x1f, R14 ;  /* 0x0000001fff0e0819 */ /* 0x000fe4000001140e */
[----:B------:R-:W-:Y:S02]  /*4fe0*/  @P1 SHF.R.U32.HI R9, RZ, 0x1f, R11 ;  /* 0x0000001fff091819 */ /* 0x000fe4000001160b */
[----:B------:R-:W-:Y:S01]  /*4ff0*/  @P0 LOP3.LUT R13, R14, 0x3, RZ, 0xc0, !PT ;  /* 0x000000030e0d0812 */ /* 0x000fe200078ec0ff */
[----:B------:R-:W-:Y:S06]  /*5000*/  @!P2 BRA `(.L_x_52) ;  /* 0x000000080044a947 */ /* 0x000fec0003800000 */
[----:B------:R0:W1:Y:S01]  /*5010*/  LDS R17, [R19+0x368] ;  /* 0x0003680013117984 */ /* 0x0000620000000800 */
[----:B------:R-:W-:Y:S02]  /*5020*/  IMAD.MOV.U32 R20, RZ, RZ, RZ ;  /* 0x000000ffff147224 */ /* 0x000fe400078e00ff */
[----:B------:R-:W-:Y:S02]  /*5030*/  IMAD.MOV.U32 R16, RZ, RZ, RZ ;  /* 0x000000ffff107224 */ /* 0x000fe400078e00ff */
[----:B------:R-:W-:-:S07]  /*5040*/  IMAD.MOV.U32 R11, RZ, RZ, RZ ;  /* 0x000000ffff0b7224 */ /* 0x000fce00078e00ff */
.L_x_57:
[----:B-1----:R-:W-:-:S13]  /*5050*/  ISETP.GE.AND P0, PT, R17, 0x1, PT ;  /* 0x000000011100780c */ /* 0x002fda0003f06270 */
[----:B0-----:R-:W-:Y:S05]  /*5060*/  @!P0 BRA `(.L_x_53) ;  /* 0x0000000800208947 */ /* 0x001fea0003800000 */
[----:B0-----:R-:W2:Y:S04]  /*5070*/  LDL R19, [R5+0x4] ;  /* 0x0000040005137983 */ /* 0x001ea80000100800 */
        /* <DEDUP_REMOVED lines=9> */
.L_x_55:
[-C--:B------:R-:W-:Y:S02]  /*5110*/  IMAD R14, R8, R23.reuse, R19 ;  /* 0x00000017080e7224 */ /* 0x080fe400078e0213 */
[----:B------:R-:W-:Y:S02]  /*5120*/  VIADD R15, R23, 0x1 ;  /* 0x00000001170f7836 */ /* 0x000fe40000000000 */
[----:B------:R-:W-:Y:S02]  /*5130*/  IMAD R25, R10, R23, R21 ;  /* 0x000000170a197224 */ /* 0x000fe400078e0215 */
[----:B------:R-:W-:Y:S02]  /*5140*/  IMAD R14, R14, UR5, R13 ;  /* 0x000000050e0e7c24 */ /* 0x000fe4000f8e020d */
[----:B------:R-:W-:Y:S02]  /*5150*/  IMAD R24, R8, R15, R19 ;  /* 0x0000000f08187224 */ /* 0x000fe400078e0213 */
[----:B------:R-:W-:-:S02]  /*5160*/  IMAD R14, R25, 0x4, R14 ;  /* 0x00000004190e7824 */ /* 0x000fc400078e020e */
[----:B------:R-:W-:Y:S02]  /*5170*/  IMAD R24, R24, UR5, R13 ;  /* 0x0000000518187c24 */ /* 0x000fe4000f8e020d */
[----:B------:R-:W-:Y:S01]  /*5180*/  IMAD R25, R10, R15, R21 ;  /* 0x0000000f0a197224 */ /* 0x000fe200078e0215 */
        /* <DEDUP_REMOVED lines=13> */
[----:B------:R-:W-:Y:S02]  /*5260*/  @P1 LOP3.LUT R16, R16, R25, RZ, 0xfc, !PT ;  /* 0x0000001910101212 */ /* 0x000fe400078efcff */
[----:B------:R-:W-:Y:S02]  /*5270*/  @P2 SHF.L.U32 R25, R24, R15, RZ ;  /* 0x0000000f18192219 */ /* 0x000fe400000006ff */
[----:B------:R-:W-:Y:S01]  /*5280*/  @P1 LOP3.LUT R11, R11, R14, RZ, 0xfc, !PT ;  /* 0x0000000e0b0b1212 */ /* 0x000fe200078efcff */
[----:B------:R-:W-:Y:S01]  /*5290*/  @P1 IMAD.MOV.U32 R14, RZ, RZ, R16 ;  /* 0x000000ffff0e1224 */ /* 0x000fe200078e0010 */
[----:B------:R-:W-:-:S02]  /*52a0*/  @P2 LOP3.LUT R16, R16, R25, RZ, 0xfc, !PT ;  /* 0x0000001910102212 */ /* 0x000fc400078efcff */
[----:B------:R-:W-:Y:S01]  /*52b0*/  @P2 SHF.R.S32.HI R24, RZ, 0x1f, R25 ;  /* 0x0000001fff182819 */ /* 0x000fe20000011419 */
[----:B------:R-:W-:Y:S02]  /*52c0*/  VIADD R25, R23, 0x2 ;  /* 0x0000000217197836 */ /* 0x000fe40000000000 */
[----:B------:R-:W-:Y:S01]  /*52d0*/  @P1 IMAD.MOV.U32 R15, RZ, RZ, R11 ;  /* 0x000000ffff0f1224 */ /* 0x000fe200078e000b */
[----:B------:R-:W-:Y:S01]  /*52e0*/  @P2 LOP3.LUT R11, R11, R24, RZ, 0xfc, !PT ;  /* 0x000000180b0b2212 */ /* 0x000fe200078efcff */
[-C--:B------:R-:W-:Y:S02]  /*52f0*/  IMAD R24, R8, R25.reuse, R19 ;  /* 0x0000001908187224 */ /* 0x080fe400078e0213 */
[----:B------:R-:W-:Y:S02]  /*5300*/  IMAD R27, R10, R25, R21 ;  /* 0x000000190a1b7224 */ /* 0x000fe400078e0215 */
[----:B------:R-:W-:-:S05]  /*5310*/  IMAD R24, R24, UR5, R13 ;  /* 0x0000000518187c24 */ /* 0x000fca000f8e020d */
[----:B------:R-:W-:-:S05]  /*5320*/  LEA R24, R27, R24, 0x2 ;  /* 0x000000181b187211 */ /* 0x000fca00078e10ff */
        /* <DEDUP_REMOVED lines=19> */
[----:B------:R-:W-:-:S03]  /*5460*/  VIADD R23, R23, 0x4 ;  /* 0x0000000417177836 */ /* 0x000fc60000000000 */
[----:B------:R0:W-:Y:S02]  /*5470*/  @P2 STS.64 [R4+0x3a8], R14 ;  /* 0x0003a80e04002388 */ /* 0x0001e40000000a00 */
[----:B0-----:R-:W-:Y:S02]  /*5480*/  @P3 IMAD.MOV.U32 R14, RZ, RZ, R16 ;  /* 0x000000ffff0e3224 */ /* 0x001fe400078e0010 */
[----:B------:R-:W-:-:S05]  /*5490*/  @P3 IMAD.MOV.U32 R15, RZ, RZ, R11 ;  /* 0x000000ffff0f3224 */ /* 0x000fca00078e000b */
[----:B------:R0:W-:Y:S01]  /*54a0*/  @P3 STS.64 [R4+0x3a8], R14 ;  /* 0x0003a80e04003388 */ /* 0x0001e20000000a00 */
[----:B--2---:R-:W-:-:S13]  /*54b0*/  ISETP.NE.AND P1, PT, R24, RZ, PT ;  /* 0x000000ff1800720c */ /* 0x004fda0003f25270 */
[----:B------:R-:W-:Y:S01]  /*54c0*/  @P1 IMAD R25, R20, 0x7, R25 ;  /* 0x0000000714191824 */ /* 0x000fe200078e0219 */
[----:B------:R-:W-:-:S04]  /*54d0*/  @P1 MOV R24, 0x1 ;  /* 0x0000000100181802 */ /* 0x000fc80000000f00 */
[----:B------:R-:W-:-:S04]  /*54e0*/  @P1 SHF.L.U32 R25, R24, R25, RZ ;  /* 0x0000001918191219 */ /* 0x000fc800000006ff */
[----:B------:R-:W-:Y:S02]  /*54f0*/  @P1 SHF.R.S32.HI R24, RZ, 0x1f, R25 ;  /* 0x0000001fff181819 */ /* 0x000fe40000011419 */
[----:B------:R-:W-:Y:S02]  /*5500*/  @P1 LOP3.LUT R16, R16, R25, RZ, 0xfc, !PT ;  /* 0x0000001910101212 */ /* 0x000fe400078efcff */
[----:B------:R-:W-:-:S03]  /*5510*/  @P1 LOP3.LUT R11, R11, R24, RZ, 0xfc, !PT ;  /* 0x000000180b0b1212 */ /* 0x000fc600078efcff */
[----:B0-----:R-:W-:Y:S01]  /*5520*/  @P1 IMAD.MOV.U32 R14, RZ, RZ, R16 ;  /* 0x000000ffff0e1224 */ /* 0x001fe200078e0010 */
[----:B------:R-:W-:-:S05]  /*5530*/  @P1 MOV R15, R11 ;  /* 0x0000000b000f1202 */ /* 0x000fca0000000f00 */
[----:B------:R0:W-:Y:S01]  /*5540*/  @P1 STS.64 [R4+0x3a8], R14 ;  /* 0x0003a80e04001388 */ /* 0x0001e20000000a00 */
[----:B------:R-:W-:-:S13]  /*5550*/  ISETP.GE.AND P1, PT, R23, R22, PT ;  /* 0x000000161700720c */ /* 0x000fda0003f26270 */
[----:B0-----:R-:W-:Y:S05]  /*5560*/  @!P1 BRA `(.L_x_55) ;  /* 0xfffffff800e89947 */ /* 0x001fea000383ffff */
.L_x_54:
[----:B------:R-:W-:-:S05]  /*5570*/  IMAD.IADD R14, R17, 0x1, -R23 ;  /* 0x00000001110e7824 */ /* 0x000fca00078e0a17 */
[----:B------:R-:W-:-:S13]  /*5580*/  ISETP.GT.AND P1, PT, R14, 0x1, PT ;  /* 0x000000010e00780c */ /* 0x000fda0003f24270 */
[----:B------:R-:W-:Y:S05]  /*5590*/  @!P1 BRA `(.L_x_56) ;  /* 0x00000000008c9947 */ /* 0x000fea0003800000 */
[-C--:B------:R-:W-:Y:S02]  /*55a0*/  IMAD R14, R8, R23.reuse, R19 ;  /* 0x00000017080e7224 */ /* 0x080fe400078e0213 */
[----:B------:R-:W-:Y:S02]  /*55b0*/  VIADD R25, R23, 0x1 ;  /* 0x0000000117197836 */ /* 0x000fe40000000000 */
[----:B------:R-:W-:Y:S02]  /*55c0*/  IMAD R15, R10, R23, R21 ;  /* 0x000000170a0f7224 */ /* 0x000fe400078e0215 */
[----:B------:R-:W-:Y:S02]  /*55d0*/  IMAD R14, R14, UR5, R13 ;  /* 0x000000050e0e7c24 */ /* 0x000fe4000f8e020d */
[----:B------:R-:W-:-:S03]  /*55e0*/  IMAD R22, R8, R25, R19 ;  /* 0x0000001908167224 */ /* 0x000fc600078e0213 */
[----:B------:R-:W-:Y:S01]  /*55f0*/  LEA R14, R15, R14, 0x2 ;  /* 0x0000000e0f0e7211 */ /* 0x000fe200078e10ff */
[----:B------:R-:W-:Y:S02]  /*5600*/  IMAD R15, R10, R25, R21 ;  /* 0x000000190a0f7224 */ /* 0x000fe400078e0215 */
[----:B------:R-:W-:Y:S02]  /*5610*/  IMAD R22, R22, UR5, R13 ;  /* 0x0000000516167c24 */ /* 0x000fe4000f8e020d */
        /* <DEDUP_REMOVED lines=18> */
[----:B------:R-:W-:Y:S01]  /*5740*/  @P1 LOP3.LUT R16, R16, R23, RZ, 0xfc, !PT ;  /* 0x0000001710101212 */ /* 0x000fe200078efcff */
[----:B------:R-:W-:Y:S01]  /*5750*/  @P0 IMAD.MOV.U32 R15, RZ, RZ, R11 ;  /* 0x000000ffff0f0224 */ /* 0x000fe200078e000b */
[----:B------:R-:W-:Y:S01]  /*5760*/  @P1 LOP3.LUT R11, R11, R22, RZ, 0xfc, !PT ;  /* 0x000000160b0b1212 */ /* 0x000fe200078efcff */
[----:B------:R-:W-:-:S03]  /*5770*/  VIADD R23, R25, 0x1 ;  /* 0x0000000119177836 */ /* 0x000fc60000000000 */
[----:B------:R0:W-:Y:S01]  /*5780*/  @P0 STS.64 [R4+0x3a8], R14 ;  /* 0x0003a80e04000388 */ /* 0x0001e20000000a00 */
[----:B------:R-:W-:Y:S02]  /*5790*/  PLOP3.LUT P0, PT, PT, PT, PT, 0x8, 0x80 ;  /* 0x000000000080781c */ /* 0x000fe40003f0e170 */
[----:B0-----:R-:W-:Y:S01]  /*57a0*/  @P1 MOV R14, R16 ;  /* 0x00000010000e1202 */ /* 0x001fe20000000f00 */
[----:B------:R-:W-:-:S05]  /*57b0*/  @P1 IMAD.MOV.U32 R15, RZ, RZ, R11 ;  /* 0x000000ffff0f1224 */ /* 0x000fca00078e000b */
[----:B------:R0:W-:Y:S05]  /*57c0*/  @P1 STS.64 [R4+0x3a8], R14 ;  /* 0x0003a80e04001388 */ /* 0x0001ea0000000a00 */
.L_x_56:
        /* <DEDUP_REMOVED lines=18> */
.L_x_53:
[----:B------:R-:W-:-:S04]  /*58f0*/  IADD3 R20, PT, PT, R20, 0x1, RZ ;  /* 0x0000000114147810 */ /* 0x000fc80007ffe0ff */
[----:B------:R-:W-:-:S13]  /*5900*/  ISETP.GE.AND P0, PT, R20, R3, PT ;  /* 0x000000031400720c */ /* 0x000fda0003f06270 */
[----:B------:R-:W-:Y:S05]  /*5910*/  @!P0 BRA `(.L_x_57) ;  /* 0xfffffff400cc8947 */ /* 0x000fea000383ffff */
.L_x_52:
        /* <DEDUP_REMOVED lines=12> */
.L_x_67:
        /* <DEDUP_REMOVED lines=9> */
.L_x_66:
        /* <DEDUP_REMOVED lines=33> */
.L_x_65:
        /* <DEDUP_REMOVED lines=12> */
.L_x_63:
        /* <DEDUP_REMOVED lines=70> */
.L_x_62:
        /* <DEDUP_REMOVED lines=38> */
.L_x_64:
        /* <DEDUP_REMOVED lines=18> */
.L_x_61:
[----:B------:R-:W-:-:S05]  /*6520*/  VIADD R20, R20, 0x1 ;  /* 0x0000000114147836 */ /* 0x000fca0000000000 */
[----:B------:R-:W-:-:S13]  /*6530*/  ISETP.GE.AND P0, PT, R20, R3, PT ;  /* 0x000000031400720c */ /* 0x000fda0003f06270 */
[----:B------:R-:W-:Y:S05]  /*6540*/  @!P0 BRA `(.L_x_65) ;  /* 0xfffffff400cc8947 */ /* 0x000fea000383ffff */
.L_x_60:
[----:B------:R-:W-:-:S05]  /*6550*/  VIADD R7, R7, 0x1 ;  /* 0x0000000107077836 */ /* 0x000fca0000000000 */
[----:B------:R-:W-:-:S13]  /*6560*/  ISETP.NE.AND P0, PT, R7, 0x4, PT ;  /* 0x000000040700780c */ /* 0x000fda0003f05270 */
[----:B------:R-:W-:Y:S05]  /*6570*/  @P0 BRA `(.L_x_66) ;  /* 0xfffffff4003c0947 */ /* 0x000fea000383ffff */
[----:B------:R-:W-:Y:S05]  /*6580*/  BRA.U UP0, `(.L_x_67) ;  /* 0xfffffff500147547 */ /* 0x000fea000b83ffff */
.L_x_1:
[----:B------:R-:W-:Y:S05]  /*6590*/  BSYNC.RECONVERGENT B0 ;  /* 0x0000000000007941 */ /* 0x000fea0003800200 */
.L_x_0:
[----:B------:R-:W2:Y:S01]  /*65a0*/  S2R R29, SR_CTAID.X ;  /* 0x00000000001d7919 */ /* 0x000ea20000002500 */
[----:B------:R-:W2:Y:S01]  /*65b0*/  LDCU UR4, c[0x0][0x360] ;  /* 0x00006c00ff0477ac */ /* 0x000ea20008000800 */
[----:B------:R-:W-:Y:S01]  /*65c0*/  BSSY.RECONVERGENT B9, `(.L_x_68) ;  /* 0x00000ad000097945 */ /* 0x000fe20003800200 */
[----:B------:R-:W2:Y:S01]  /*65d0*/  S2R R0, SR_TID.X ;  /* 0x0000000000007919 */ /* 0x000ea20000002100 */
[----:B------:R3:W-:Y:S04]  /*65e0*/  STL.64 [R1+0xd8], RZ ;  /* 0x0000d8ff01007387 */ /* 0x0007e80000100a00 */
[----:B------:R3:W-:Y:S04]  /*65f0*/  STL.128 [R1+0xe0], RZ ;  /* 0x0000e0ff01007387 */ /* 0x0007e80000100c00 */
[----:B------:R3:W-:Y:S04]  /*6600*/  STL.128 [R1+0xf0], RZ ;  /* 0x0000f0ff01007387 */ /* 0x0007e80000100c00 */
[----:B------:R3:W-:Y:S04]  /*6610*/  STL.128 [R1+0x100], RZ ;  /* 0x000100ff01007387 */ /* 0x0007e80000100c00 */
[----:B------:R3:W-:Y:S04]  /*6620*/  STL.64 [R1+0x110], RZ ;  /* 0x000110ff01007387 */ /* 0x0007e80000100a00 */
[----:B------:R3:W-:Y:S01]  /*6630*/  STL.64 [R1+0x118], RZ ;  /* 0x000118ff01007387 */ /* 0x0007e20000100a00 */
[----:B--2---:R-:W-:Y:S01]  /*6640*/  IMAD R29, R29, UR4, R0 ;  /* 0x000000041d1d7c24 */ /* 0x004fe2000f8e0200 */
[----:B------:R-:W-:Y:S04]  /*6650*/  BAR.SYNC.DEFER_BLOCKING 0x0 ;  /* 0x0000000000007b1d */ /* 0x000fe80000010000 */
[----:B------:R-:W-:-:S13]  /*6660*/  ISETP.NE.AND P0, PT, R29, RZ, PT ;  /* 0x000000ff1d00720c */ /* 0x000fda0003f05270 */
[----:B---3--:R-:W-:Y:S05]  /*6670*/  @P0 BRA `(.L_x_69) ;  /* 0x0000000800840947 */ /* 0x008fea0003800000 */
[----:B------:R-:W-:Y:S01]  /*6680*/  MOV R16, 0x0 ;  /* 0x0000000000107802 */ /* 0x000fe20000000f00 */
[----:B------:R-:W0:Y:S01]  /*6690*/  LDCU.64 UR4, c[0x4][0x10] ;  /* 0x01000200ff0477ac */ /* 0x000e220008000a00 */
[----:B------:R-:W-:Y:S02]  /*66a0*/  CS2R R6, SRZ ;  /* 0x0000000000067805 */ /* 0x000fe4000001ff00 */
[----:B------:R2:W3:Y:S01]  /*66b0*/  LDC.64 R8, c[0x4][R16] ;  /* 0x0100000010087b82 */ /* 0x0004e20000000a00 */
[----:B01----:R-:W-:Y:S01]  /*66c0*/  MOV R4, UR4 ;  /* 0x0000000400047c02 */ /* 0x003fe20008000f00 */
[----:B--2---:R-:W-:-:S07]  /*66d0*/  IMAD.U32 R5, RZ, RZ, UR5 ;  /* 0x00000005ff057e24 */ /* 0x004fce000f8e00ff */
[----:B------:R-:W-:-:S07]  /*66e0*/  LEPC R20, `(.L_x_70) ;  /* 0x000000001014794e */ /* 0x000fce0000000000 */
[----:B---3--:R-:W-:Y:S05]  /*66f0*/  CALL.ABS.NOINC R8 ;  /* 0x0000000008007343 */ /* 0x008fea0003c00000 */
.L_x_70:
[----:B------:R0:W1:Y:S01]  /*6700*/  LDC.64 R8, c[0x4][R16] ;  /* 0x0100000010087b82 */ /* 0x0000620000000a00 */
[----:B------:R-:W2:Y:S01]  /*6710*/  LDCU.64 UR4, c[0x4][0x18] ;  /* 0x01000300ff0477ac */ /* 0x000ea20008000a00 */
[----:B------:R-:W-:Y:S01]  /*6720*/  CS2R R6, SRZ ;  /* 0x0000000000067805 */ /* 0x000fe2000001ff00 */
[----:B--2---:R-:W-:Y:S02]  /*6730*/  IMAD.U32 R4, RZ, RZ, UR4 ;  /* 0x00000004ff047e24 */ /* 0x004fe4000f8e00ff */
[----:B0-----:R-:W-:-:S07]  /*6740*/  IMAD.U32 R5, RZ, RZ, UR5 ;  /* 0x00000005ff057e24 */ /* 0x001fce000f8e00ff */
[----:B------:R-:W-:-:S07]  /*6750*/  LEPC R20, `(.L_x_71) ;  /* 0x000000001014794e */ /* 0x000fce0000000000 */
[----:B-1----:R-:W-:Y:S05]  /*6760*/  CALL.ABS.NOINC R8 ;  /* 0x0000000008007343 */ /* 0x002fea0003c00000 */
.L_x_71:
[----:B------:R0:W1:Y:S01]  /*6770*/  LDC.64 R8, c[0x4][R16] ;  /* 0x0100000010087b82 */ /* 0x0000620000000a00 */
[----:B------:R-:W2:Y:S01]  /*6780*/  LDCU.64 UR4, c[0x4][0x18] ;  /* 0x01000300ff0477ac */ /* 0x000ea20008000a00 */
[----:B------:R-:W-:Y:S02]  /*6790*/  CS2R R6, SRZ ;  /* 0x0000000000067805 */ /* 0x000fe4000001ff00 */
[----:B--2---:R-:W-:Y:S01]  /*67a0*/  MOV R4, UR4 ;  /* 0x0000000400047c02 */ /* 0x004fe20008000f00 */
[----:B0-----:R-:W-:-:S07]  /*67b0*/  IMAD.U32 R5, RZ, RZ, UR5 ;  /* 0x00000005ff057e24 */ /* 0x001fce000f8e00ff */
[----:B------:R-:W-:-:S07]  /*67c0*/  LEPC R20, `(.L_x_72) ;  /* 0x000000001014794e */ /* 0x000fce0000000000 */
[----:B-1----:R-:W-:Y:S05]  /*67d0*/  CALL.ABS.NOINC R8 ;  /* 0x0000000008007343 */ /* 0x002fea0003c00000 */
.L_x_72:
[----:B------:R0:W1:Y:S01]  /*67e0*/  LDC.64 R8, c[0x4][R16] ;  /* 0x0100000010087b82 */ /* 0x0000620000000a00 */
[----:B------:R-:W2:Y:S01]  /*67f0*/  LDCU.64 UR4, c[0x4][0x18] ;  /* 0x01000300ff0477ac */ /* 0x000ea20008000a00 */
[----:B------:R-:W-:Y:S01]  /*6800*/  CS2R R6, SRZ ;  /* 0x0000000000067805 */ /* 0x000fe2000001ff00 */
[----:B--2---:R-:W-:Y:S02]  /*6810*/  IMAD.U32 R4, RZ, RZ, UR4 ;  /* 0x00000004ff047e24 */ /* 0x004fe4000f8e00ff */
[----:B0-----:R-:W-:-:S07]  /*6820*/  IMAD.U32 R5, RZ, RZ, UR5 ;  /* 0x00000005ff057e24 */ /* 0x001fce000f8e00ff */
[----:B------:R-:W-:-:S07]  /*6830*/  LEPC R20, `(.L_x_73) ;  /* 0x000000001014794e */ /* 0x000fce0000000000 */
[----:B-1----:R-:W-:Y:S05]  /*6840*/  CALL.ABS.NOINC R8 ;  /* 0x0000000008007343 */ /* 0x002fea0003c00000 */
.L_x_73:
[----:B------:R0:W1:Y:S01]  /*6850*/  LDC.64 R8, c[0x4][R16] ;  /* 0x0100000010087b82 */ /* 0x0000620000000a00 */
[----:B------:R-:W2:Y:S01]  /*6860*/  LDCU.64 UR4, c[0x4][0x18] ;  /* 0x01000300ff0477ac */ /* 0x000ea20008000a00 */
[----:B------:R-:W-:Y:S02]  /*6870*/  CS2R R6, SRZ ;  /* 0x0000000000067805 */ /* 0x000fe4000001ff00 */
[----:B--2---:R-:W-:Y:S01]  /*6880*/  MOV R4, UR4 ;  /* 0x0000000400047c02 */ /* 0x004fe20008000f00 */
[----:B0-----:R-:W-:-:S07]  /*6890*/  IMAD.U32 R5, RZ, RZ, UR5 ;  /* 0x00000005ff057e24 */ /* 0x001fce000f8e00ff */
[----:B------:R-:W-:-:S07]  /*68a0*/  LEPC R20, `(.L_x_74) ;  /* 0x000000001014794e */ /* 0x000fce0000000000 */
[----:B-1----:R-:W-:Y:S05]  /*68b0*/  CALL.ABS.NOINC R8 ;  /* 0x0000000008007343 */ /* 0x002fea0003c00000 */
.L_x_74:
[----:B------:R0:W1:Y:S01]  /*68c0*/  LDC.64 R8, c[0x4][R16] ;  /* 0x0100000010087b82 */ /* 0x0000620000000a00 */
[----:B------:R-:W2:Y:S01]  /*68d0*/  LDCU.64 UR4, c[0x4][0x18] ;  /* 0x01000300ff0477ac */ /* 0x000ea20008000a00 */
[----:B------:R-:W-:Y:S01]  /*68e0*/  CS2R R6, SRZ ;  /* 0x0000000000067805 */ /* 0x000fe2000001ff00 */
[----:B--2---:R-:W-:Y:S02]  /*68f0*/  IMAD.U32 R4, RZ, RZ, UR4 ;  /* 0x00000004ff047e24 */ /* 0x004fe4000f8e00ff */
[----:B0-----:R-:W-:-:S07]  /*6900*/  IMAD.U32 R5, RZ, RZ, UR5 ;  /* 0x00000005ff057e24 */ /* 0x001fce000f8e00ff */
[----:B------:R-:W-:-:S07]  /*6910*/  LEPC R20, `(.L_x_75) ;  /* 0x000000001014794e */ /* 0x000fce0000000000 */
[----:B-1----:R-:W-:Y:S05]  /*6920*/  CALL.ABS.NOINC R8 ;  /* 0x0000000008007343 */ /* 0x002fea0003c00000 */
.L_x_75:
[----:B------:R0:W1:Y:S01]  /*6930*/  LDC.64 R8, c[0x4][R16] ;  /* 0x0100000010087b82 */ /* 0x0000620000000a00 */
[----:B------:R-:W2:Y:S01]  /*6940*/  LDCU.64 UR4, c[0x4][0x18] ;  /* 0x01000300ff0477ac */ /* 0x000ea20008000a00 */
[----:B------:R-:W-:Y:S02]  /*6950*/  CS2R R6, SRZ ;  /* 0x0000000000067805 */ /* 0x000fe4000001ff00 */
[----:B--2---:R-:W-:Y:S01]  /*6960*/  MOV R4, UR4 ;  /* 0x0000000400047c02 */ /* 0x004fe20008000f00 */
[----:B0-----:R-:W-:-:S07]  /*6970*/  IMAD.U32 R5, RZ, RZ, UR5 ;  /* 0x00000005ff057e24 */ /* 0x001fce000f8e00ff */
[----:B------:R-:W-:-:S07]  /*6980*/  LEPC R20, `(.L_x_76) ;  /* 0x000000001014794e */ /* 0x000fce0000000000 */
[----:B-1----:R-:W-:Y:S05]  /*6990*/  CALL.ABS.NOINC R8 ;  /* 0x0000000008007343 */ /* 0x002fea0003c00000 */
.L_x_76:
[----:B------:R0:W1:Y:S01]  /*69a0*/  LDC.64 R8, c[0x4][R16] ;  /* 0x0100000010087b82 */ /* 0x0000620000000a00 */
[----:B------:R-:W2:Y:S01]  /*69b0*/  LDCU.64 UR4, c[0x4][0x18] ;  /* 0x01000300ff0477ac */ /* 0x000ea20008000a00 */
[----:B------:R-:W-:Y:S01]  /*69c0*/  CS2R R6, SRZ ;  /* 0x0000000000067805 */ /* 0x000fe2000001ff00 */
[----:B--2---:R-:W-:Y:S02]  /*69d0*/  IMAD.U32 R4, RZ, RZ, UR4 ;  /* 0x00000004ff047e24 */ /* 0x004fe4000f8e00ff */
[----:B0-----:R-:W-:-:S07]  /*69e0*/  IMAD.U32 R5, RZ, RZ, UR5 ;  /* 0x00000005ff057e24 */ /* 0x001fce000f8e00ff */
[----:B------:R-:W-:-:S07]  /*69f0*/  LEPC R20, `(.L_x_77) ;  /* 0x000000001014794e */ /* 0x000fce0000000000 */
[----:B-1----:R-:W-:Y:S05]  /*6a00*/  CALL.ABS.NOINC R8 ;  /* 0x0000000008007343 */ /* 0x002fea0003c00000 */
.L_x_77:
[----:B------:R0:W1:Y:S01]  /*6a10*/  LDC.64 R8, c[0x4][R16] ;  /* 0x0100000010087b82 */ /* 0x0000620000000a00 */
[----:B------:R-:W2:Y:S01]  /*6a20*/  LDCU.64 UR4, c[0x4][0x18] ;  /* 0x01000300ff0477ac */ /* 0x000ea20008000a00 */
[----:B------:R-:W-:Y:S02]  /*6a30*/  CS2R R6, SRZ ;  /* 0x0000000000067805 */ /* 0x000fe4000001ff00 */
[----:B--2---:R-:W-:Y:S01]  /*6a40*/  MOV R4, UR4 ;  /* 0x0000000400047c02 */ /* 0x004fe20008000f00 */
[----:B0-----:R-:W-:-:S07]  /*6a50*/  IMAD.U32 R5, RZ, RZ, UR5 ;  /* 0x00000005ff057e24 */ /* 0x001fce000f8e00ff */
[----:B------:R-:W-:-:S07]  /*6a60*/  LEPC R20, `(.L_x_78) ;  /* 0x000000001014794e */ /* 0x000fce0000000000 */
[----:B-1----:R-:W-:Y:S05]  /*6a70*/  CALL.ABS.NOINC R8 ;  /* 0x0000000008007343 */ /* 0x002fea0003c00000 */
.L_x_78:
[----:B------:R-:W0:Y:S01]  /*6a80*/  LDC.64 R16, c[0x4][R16] ;  /* 0x0100000010107b82 */ /* 0x000e220000000a00 */
[----:B------:R-:W1:Y:S01]  /*6a90*/  LDCU.64 UR4, c[0x4][0x20] ;  /* 0x01000400ff0477ac */ /* 0x000e620008000a00 */
[----:B------:R-:W-:Y:S01]  /*6aa0*/  CS2R R6, SRZ ;  /* 0x0000000000067805 */ /* 0x000fe2000001ff00 */
[----:B-1----:R-:W-:Y:S02]  /*6ab0*/  IMAD.U32 R4, RZ, RZ, UR4 ;  /* 0x00000004ff047e24 */ /* 0x002fe4000f8e00ff */
[----:B------:R-:W-:-:S07]  /*6ac0*/  IMAD.U32 R5, RZ, RZ, UR5 ;  /* 0x00000005ff057e24 */ /* 0x000fce000f8e00ff */
[----:B------:R-:W-:-:S07]  /*6ad0*/  LEPC R20, `(.L_x_79) ;  /* 0x000000001014794e */ /* 0x000fce0000000000 */
[----:B0-----:R-:W-:Y:S05]  /*6ae0*/  CALL.ABS.NOINC R16 ;  /* 0x0000000010007343 */ /* 0x001fea0003c00000 */
.L_x_79:
[----:B------:R-:W-:Y:S01]  /*6af0*/  HFMA2 R22, -RZ, RZ, 0, 0 ;  /* 0x00000000ff167431 */ /* 0x000fe200000001ff */
[----:B------:R-:W-:Y:S06]  /*6b00*/  BSSY.RECONVERGENT B8, `(.L_x_80) ;  /* 0x0000051000087945 */ /* 0x000fec0003800200 */
.L_x_94:
[----:B------:R-:W-:Y:S01]  /*6b10*/  MOV R0, 0x0 ;  /* 0x0000000000007802 */ /* 0x000fe20000000f00 */
[----:B------:R-:W0:Y:S01]  /*6b20*/  LDCU.64 UR4, c[0x4][0x28] ;  /* 0x01000500ff0477ac */ /* 0x000e220008000a00 */
[----:B------:R-:W-:Y:S02]  /*6b30*/  CS2R R6, SRZ ;  /* 0x0000000000067805 */ /* 0x000fe4000001ff00 */
[----:B------:R1:W2:Y:S01]  /*6b40*/  LDC.64 R8, c[0x4][R0] ;  /* 0x0100000000087b82 */ /* 0x0002a20000000a00 */
[----:B0-----:R-:W-:Y:S02]  /*6b50*/  IMAD.U32 R4, RZ, RZ, UR4 ;  /* 0x00000004ff047e24 */ /* 0x001fe4000f8e00ff */
[----:B-1----:R-:W-:-:S07]  /*6b60*/  IMAD.U32 R5, RZ, RZ, UR5 ;  /* 0x00000005ff057e24 */ /* 0x002fce000f8e00ff */
[----:B------:R-:W-:-:S07]  /*6b70*/  LEPC R20, `(.L_x_81) ;  /* 0x000000001014794e */ /* 0x000fce0000000000 */
[----:B--2---:R-:W-:Y:S05]  /*6b80*/  CALL.ABS.NOINC R8 ;  /* 0x0000000008007343 */ /* 0x004fea0003c00000 */
.L_x_81:
[----:B------:R-:W-:Y:S01]  /*6b90*/  IMAD R19, R22, 0x7, RZ ;  /* 0x0000000716137824 */ /* 0x000fe200078e02ff */
[----:B------:R-:W-:Y:S01]  /*6ba0*/  BSSY.RECONVERGENT B7, `(.L_x_82) ;  /* 0x000003b000077945 */ /* 0x000fe20003800200 */
[----:B------:R-:W-:-:S03]  /*6bb0*/  IMAD.MOV.U32 R17, RZ, RZ, RZ ;  /* 0x000000ffff117224 */ /* 0x000fc600078e00ff */
[----:B------:R-:W-:-:S07]  /*6bc0*/  IADD3 R16, PT, PT, R19, 0x1, RZ ;  /* 0x0000000113107810 */ /* 0x000fce0007ffe0ff */
.L_x_92:
[----:B------:R-:W-:Y:S01]  /*6bd0*/  IMAD.MOV.U32 R0, RZ, RZ, 0x1 ;  /* 0x00000001ff007424 */ /* 0x000fe200078e00ff */
[----:B------:R-:W-:Y:S04]  /*6be0*/  BSSY.RECONVERGENT B6, `(.L_x_83) ;  /* 0x0000017000067945 */ /* 0x000fe80003800200 */
[CC--:B------:R-:W-:Y:S02]  /*6bf0*/  SHF.L.U32 R3, R0.reuse, R19.reuse, RZ ;  /* 0x0000001300037219 */ /* 0x0c0fe400000006ff */
[----:B------:R-:W-:Y:S02]  /*6c00*/  SHF.L.U64.HI R0, R0, R19, RZ ;  /* 0x0000001300007219 */ /* 0x000fe400000102ff */
[----:B------:R-:W-:-:S04]  /*6c10*/  LOP3.LUT P0, RZ, R3, 0x2040, RZ, 0xc0, !PT ;  /* 0x0000204003ff7812 */ /* 0x000fc8000780c0ff */
[----:B------:R-:W-:-:S13]  /*6c20*/  LOP3.LUT P0, RZ, R0, 0xffffe000, RZ, 0xc0, P0 ;  /* 0xffffe00000ff7812 */ /* 0x000fda000000c0ff */
[----:B------:R-:W-:Y:S05]  /*6c30*/  @!P0 BRA `(.L_x_84) ;  /* 0x0000000000248947 */ /* 0x000fea0003800000 */
[----:B------:R-:W-:Y:S01]  /*6c40*/  MOV R8, 0x0 ;  /* 0x0000000000087802 */ /* 0x000fe20000000f00 */
[----:B------:R-:W0:Y:S01]  /*6c50*/  LDCU.64 UR4, c[0x4][0x30] ;  /* 0x01000600ff0477ac */ /* 0x000e220008000a00 */
[----:B------:R-:W-:-:S04]  /*6c60*/  CS2R R6, SRZ ;  /* 0x0000000000067805 */ /* 0x000fc8000001ff00 */
[----:B------:R-:W1:Y:S01]  /*6c70*/  LDC.64 R8, c[0x4][R8] ;  /* 0x0100000008087b82 */ /* 0x000e620000000a00 */
[----:B0-----:R-:W-:Y:S02]  /*6c80*/  IMAD.U32 R4, RZ, RZ, UR4 ;  /* 0x00000004ff047e24 */ /* 0x001fe4000f8e00ff */
[----:B------:R-:W-:-:S07]  /*6c90*/  IMAD.U32 R5, RZ, RZ, UR5 ;  /* 0x00000005ff057e24 */ /* 0x000fce000f8e00ff */
[----:B------:R-:W-:-:S07]  /*6ca0*/  LEPC R20, `(.L_x_85) ;  /* 0x000000001014794e */ /* 0x000fce0000000000 */
[----:B-1----:R-:W-:Y:S05]  /*6cb0*/  CALL.ABS.NOINC R8 ;  /* 0x0000000008007343 */ /* 0x002fea0003c00000 */
.L_x_85:
[----:B------:R-:W-:Y:S05]  /*6cc0*/  BRA `(.L_x_86) ;  /* 0x0000000000207947 */ /* 0x000fea0003800000 */
.L_x_84:
[----:B------:R-:W-:Y:S01]  /*6cd0*/  MOV R8, 0x0 ;  /* 0x0000000000087802 */ /* 0x000fe20000000f00 */
[----:B------:R-:W0:Y:S01]  /*6ce0*/  LDCU.64 UR4, c[0x4][0x38] ;  /* 0x01000700ff0477ac */ /* 0x000e220008000a00 */
[----:B------:R-:W-:-:S04]  /*6cf0*/  CS2R R6, SRZ ;  /* 0x0000000000067805 */ /* 0x000fc8000001ff00 */
[----:B------:R-:W1:Y:S01]  /*6d00*/  LDC.64 R8, c[0x4][R8] ;  /* 0x0100000008087b82 */ /* 0x000e620000000a00 */
[----:B0-----:R-:W-:Y:S01]  /*6d10*/  MOV R4, UR4 ;  /* 0x0000000400047c02 */ /* 0x001fe20008000f00 */
[----:B------:R-:W-:-:S07]  /*6d20*/  IMAD.U32 R5, RZ, RZ, UR5 ;  /* 0x00000005ff057e24 */ /* 0x000fce000f8e00ff */
[----:B------:R-:W-:-:S07]  /*6d30*/  LEPC R20, `(.L_x_86) ;  /* 0x000000001014794e */ /* 0x000fce0000000000 */
[----:B-1----:R-:W-:Y:S05]  /*6d40*/  CALL.ABS.NOINC R8 ;  /* 0x0000000008007343 */ /* 0x002fea0003c00000 */
.L_x_86:
[----:B------:R-:W-:Y:S05]  /*6d50*/  BSYNC.RECONVERGENT B6 ;  /* 0x0000000000067941 */ /* 0x000fea0003800200 */
.L_x_83:
[----:B------:R-:W-:-:S13]  /*6d60*/  ISETP.NE.AND P0, PT, R17, 0x6, PT ;  /* 0x000000061100780c */ /* 0x000fda0003f05270 */
[----:B------:R-:W-:Y:S05]  /*6d70*/  @!P0 BRA `(.L_x_87) ;  /* 0x0000000000748947 */ /* 0x000fea0003800000 */
        /* <DEDUP_REMOVED lines=11> */
[----:B0-----:R-:W-:Y:S01]  /*6e30*/  IMAD.U32 R4, RZ, RZ, UR4 ;  /* 0x00000004ff047e24 */ /* 0x001fe2000f8e00ff */
[----:B------:R-:W-:-:S07]  /*6e40*/  MOV R5, UR5 ;  /* 0x0000000500057c02 */ /* 0x000fce0008000f00 */
[----:B------:R-:W-:-:S07]  /*6e50*/  LEPC R20, `(.L_x_90) ;  /* 0x000000001014794e */ /* 0x000fce0000000000 */
[----:B-1----:R-:W-:Y:S05]  /*6e60*/  CALL.ABS.NOINC R8 ;  /* 0x0000000008007343 */ /* 0x002fea0003c00000 */
.L_x_90:
[----:B------:R-:W-:Y:S05]  /*6e70*/  BRA `(.L_x_91) ;  /* 0x0000000000207947 */ /* 0x000fea0003800000 */
.L_x_89:
        /* <DEDUP_REMOVED lines=8> */
.L_x_91:
[----:B------:R-:W-:Y:S05]  /*6f00*/  BSYNC.RECONVERGENT B6 ;  /* 0x0000000000067941 */ /* 0x000fea0003800200 */
.L_x_88:
[----:B------:R-:W-:Y:S01]  /*6f10*/  VIADD R17, R17, 0x2 ;  /* 0x0000000211117836 */ /* 0x000fe20000000000 */
[----:B------:R-:W-:Y:S01]  /*6f20*/  IADD3 R16, PT, PT, R16, 0x2, RZ ;  /* 0x0000000210107810 */ /* 0x000fe20007ffe0ff */
[----:B------:R-:W-:Y:S01]  /*6f30*/  VIADD R19, R19, 0x2 ;  /* 0x0000000213137836 */ /* 0x000fe20000000000 */
[----:B------:R-:W-:Y:S06]  /*6f40*/  BRA `(.L_x_92) ;  /* 0xfffffffc00207947 */ /* 0x000fec000383ffff */
.L_x_87:
[----:B------:R-:W-:Y:S05]  /*6f50*/  BSYNC.RECONVERGENT B7 ;  /* 0x0000000000077941 */ /* 0x000fea0003800200 */
.L_x_82:
        /* <DEDUP_REMOVED lines=8> */
.L_x_93:
[----:B------:R-:W-:-:S04]  /*6fe0*/  IADD3 R22, PT, PT, R22, 0x1, RZ ;  /* 0x0000000116167810 */ /* 0x000fc80007ffe0ff */
[----:B------:R-:W-:-:S13]  /*6ff0*/  ISETP.NE.AND P0, PT, R22, 0x7, PT ;  /* 0x000000071600780c */ /* 0x000fda0003f05270 */
[----:B------:R-:W-:Y:S05]  /*7000*/  @P0 BRA `(.L_x_94) ;  /* 0xfffffff800c00947 */ /* 0x000fea000383ffff */
[----:B------:R-:W-:Y:S05]  /*7010*/  BSYNC.RECONVERGENT B8 ;  /* 0x0000000000087941 */ /* 0x000fea0003800200 */
.L_x_80:
[----:B------:R-:W0:Y:S01]  /*7020*/  LDC.64 R16, c[0x4][R16] ;  /* 0x0100000010107b82 */ /* 0x000e220000000a00 */
[----:B------:R-:W1:Y:S01]  /*7030*/  LDCU.64 UR4, c[0x4][0x20] ;  /* 0x01000400ff0477ac */ /* 0x000e620008000a00 */
[----:B------:R-:W-:Y:S01]  /*7040*/  CS2R R6, SRZ ;  /* 0x0000000000067805 */ /* 0x000fe2000001ff00 */
[----:B-1----:R-:W-:Y:S02]  /*7050*/  IMAD.U32 R4, RZ, RZ, UR4 ;  /* 0x00000004ff047e24 */ /* 0x002fe4000f8e00ff */
[----:B------:R-:W-:-:S07]  /*7060*/  IMAD.U32 R5, RZ, RZ, UR5 ;  /* 0x00000005ff057e24 */ /* 0x000fce000f8e00ff */
[----:B------:R-:W-:-:S07]  /*7070*/  LEPC R20, `(.L_x_69) ;  /* 0x000000001014794e */ /* 0x000fce0000000000 */
[----:B0-----:R-:W-:Y:S05]  /*7080*/  CALL.ABS.NOINC R16 ;  /* 0x0000000010007343 */ /* 0x001fea0003c00000 */
.L_x_69:
[----:B------:R-:W-:Y:S05]  /*7090*/  BSYNC.RECONVERGENT B9 ;  /* 0x0000000000097941 */ /* 0x000fea0003800200 */
.L_x_68:
[----:B------:R-:W2:Y:S01]  /*70a0*/  LDCU UR6, c[0x0][0x380] ;  /* 0x00007000ff0677ac */ /* 0x000ea20008000800 */
[----:B------:R3:W-:Y:S01]  /*70b0*/  STL.64 [R1+0x120], RZ ;  /* 0x000120ff01007387 */ /* 0x0007e20000100a00 */
[----:B------:R-:W-:Y:S01]  /*70c0*/  BSSY.RECONVERGENT B9, `(.L_x_95) ;  /* 0x00000b8000097945 */ /* 0x000fe20003800200 */
[----:B------:R-:W-:Y:S02]  /*70d0*/  IMAD.MOV.U32 R0, RZ, RZ, RZ ;  /* 0x000000ffff007224 */ /* 0x000fe400078e00ff */
[----:B------:R3:W-:Y:S04]  /*70e0*/  STL [R1+0x20], RZ ;  /* 0x000020ff01007387 */ /* 0x0007e80000100800 */
[----:B------:R3:W-:Y:S04]  /*70f0*/  STL [R1+0x40], RZ ;  /* 0x000040ff01007387 */ /* 0x0007e80000100800 */
[----:B------:R3:W-:Y:S04]  /*7100*/  STL [R1+0x60], RZ ;  /* 0x000060ff01007387 */ /* 0x0007e80000100800 */
[----:B------:R3:W-:Y:S01]  /*7110*/  STL [R1+0x24], RZ ;  /* 0x000024ff01007387 */ /* 0x0007e20000100800 */
[----:B--2---:R-:W-:-:S03]  /*7120*/  UIMAD.WIDE UR4, UR6, 0x2aaaaaab, URZ ;  /* 0x2aaaaaab060478a5 */ /* 0x004fc6000f8e02ff */
[----:B------:R3:W-:Y:S01]  /*7130*/  STL [R1+0x44], RZ ;  /* 0x000044ff01007387 */ /* 0x0007e20000100800 */
[----:B------:R-:W-:-:S03]  /*7140*/  ULEA.HI UR5, UR5, UR5, URZ, 0x1 ;  /* 0x0000000505057291 */ /* 0x000fc6000f8f08ff */
[----:B------:R3:W-:Y:S01]  /*7150*/  STL [R1+0x64], RZ ;  /* 0x000064ff01007387 */ /* 0x0007e20000100800 */
[----:B------:R-:W-:-:S03]  /*7160*/  UIADD3 UR5, UPT, UPT, UR5, UR6, URZ ;  /* 0x0000000605057290 */ /* 0x000fc6000fffe0ff */
[----:B------:R3:W-:Y:S01]  /*7170*/  STL [R1+0x28], RZ ;  /* 0x000028ff01007387 */ /* 0x0007e20000100800 */
[----:B------:R-:W-:Y:S02]  /*7180*/  UMOV UR6, 0x1 ;  /* 0x0000000100067882 */ /* 0x000fe40000000000 */
[----:B------:R-:W-:Y:S01]  /*7190*/  USHF.L.U32 UR4, UR6, UR5, URZ ;  /* 0x0000000506047299 */ /* 0x000fe200080006ff */
[----:B------:R3:W-:Y:S01]  /*71a0*/  STL [R1+0x48], RZ ;  /* 0x000048ff01007387 */ /* 0x0007e20000100800 */
[----:B------:R-:W-:Y:S02]  /*71b0*/  USHF.L.U64.HI UR5, UR6, UR5, URZ ;  /* 0x0000000506057299 */ /* 0x000fe400080102ff */
[----:B------:R-:W-:Y:S01]  /*71c0*/  ULOP3.LUT UR4, UR4, 0x6040, URZ, 0xfc, !UPT ;  /* 0x0000604004047892 */ /* 0x000fe2000f8efcff */
[----:B------:R3:W-:Y:S01]  /*71d0*/  STL [R1+0x68], RZ ;  /* 0x000068ff01007387 */ /* 0x0007e20000100800 */
[----:B------:R-:W-:-:S03]  /*71e0*/  ULOP3.LUT UR5, UR5, 0xffffe000, URZ, 0xfc, !UPT ;  /* 0xffffe00005057892 */ /* 0x000fc6000f8efcff */
[----:B------:R3:W-:Y:S01]  /*71f0*/  STL [R1+0x2c], RZ ;  /* 0x00002cff01007387 */ /* 0x0007e20000100800 */
[----:B------:R-:W-:Y:S02]  /*7200*/  MOV R28, UR4 ;  /* 0x00000004001c7c02 */ /* 0x000fe40008000f00 */
[----:B0-----:R-:W-:Y:S01]  /*7210*/  IMAD.U32 R19, RZ, RZ, UR5 ;  /* 0x00000005ff137e24 */ /* 0x001fe2000f8e00ff */
[----:B------:R3:W-:Y:S04]  /*7220*/  STL [R1+0x4c], RZ ;  /* 0x00004cff01007387 */ /* 0x0007e80000100800 */
        /* <DEDUP_REMOVED lines=14> */
[----:B------:R3:W-:Y:S02]  /*7310*/  STL [R1+0x84], RZ ;  /* 0x000084ff01007387 */ /* 0x0007e40000100800 */
.L_x_107:
[----:B------:R-:W-:-:S13]  /*7320*/  ISETP.NE.AND P0, PT, R0, 0x8, PT ;  /* 0x000000080000780c */ /* 0x000fda0003f05270 */
[----:B01----:R-:W2:Y:S01]  /*7330*/  @!P0 LDL R4, [R1+0x120] ;  /* 0x0001200001048983 */ /* 0x003ea20000100800 */
[----:B------:R-:W-:-:S05]  /*7340*/  @!P0 IMAD.MOV.U32 R0, RZ, RZ, 0x7 ;  /* 0x00000007ff008424 */ /* 0x000fca00078e00ff */
[----:B------:R-:W-:Y:S01]  /*7350*/  IADD3 R22, PT, PT, R1, R0, RZ ;  /* 0x0000000001167210 */ /* 0x000fe20007ffe0ff */
[----:B--2---:R-:W-:-:S05]  /*7360*/  @!P0 VIADD R4, R4, 0x1 ;  /* 0x0000000104048836 */ /* 0x004fca0000000000 */
[----:B------:R0:W-:Y:S04]  /*7370*/  @!P0 STL [R1+0x120], R4 ;  /* 0x0001200401008387 */ /* 0x0001e80000100800 */
[----:B------:R-:W2:Y:S02]  /*7380*/  LDL.U8 R3, [R22+0x80] ;  /* 0x0000800016037983 */ /* 0x000ea40000100000 */
[----:B--2---:R-:W-:-:S13]  /*7390*/  ISETP.NE.AND P0, PT, R3, RZ, PT ;  /* 0x000000ff0300720c */ /* 0x004fda0003f05270 */
[----:B------:R-:W-:-:S05]  /*73a0*/  @P0 IMAD.U32 R3, R0, 0x8, R1 ;  /* 0x0000000800030824 */ /* 0x000fca00078e0001 */
[----:B------:R-:W2:Y:S01]  /*73b0*/  @P0 LDL.64 R6, [R3+0xd8] ;  /* 0x0000d80003060983 */ /* 0x000ea20000100a00 */
[----:B------:R-:W-:Y:S01]  /*73c0*/  BSSY.RECONVERGENT B8, `(.L_x_96) ;  /* 0x0000085000087945 */ /* 0x000fe20003800200 */
[----:B------:R-:W-:Y:S02]  /*73d0*/  IMAD.MOV.U32 R24, RZ, RZ, R0 ;  /* 0x000000ffff187224 */ /* 0x000fe400078e0000 */
[----:B------:R0:W-:Y:S01]  /*73e0*/  @P0 STL.64 [R3+0xd8], RZ ;  /* 0x0000d8ff03000387 */ /* 0x0001e20000100a00 */
[----:B------:R-:W-:Y:S01]  /*73f0*/  @P0 VIADD R0, R0, 0xffffffff ;  /* 0xffffffff00000836 */ /* 0x000fe20000000000 */
[----:B--2---:R-:W-:Y:S02]  /*7400*/  @P0 LOP3.LUT R28, R28, R6, RZ, 0x30, !PT ;  /* 0x000000061c1c0212 */ /* 0x004fe400078e30ff */
[----:B------:R-:W-:Y:S01]  /*7410*/  @P0 LOP3.LUT R19, R19, R7, RZ, 0x30, !PT ;  /* 0x0000000713130212 */ /* 0x000fe200078e30ff */
[----:B0----5:R-:W-:Y:S06]  /*7420*/  @P0 BRA `(.L_x_97) ;  /* 0x0000000400f80947 */ /* 0x021fec0003800000 */
[----:B------:R-:W-:-:S05]  /*7430*/  IADD3 R3, PT, PT, R22, 0x20, RZ ;  /* 0x0000002016037810 */ /* 0x000fca0007ffe0ff */
[----:B------:R-:W-:-:S05]  /*7440*/  IMAD R5, R24, 0x3, R3 ;  /* 0x0000000318057824 */ /* 0x000fca00078e0203 */
[----:B------:R-:W2:Y:S04]  /*7450*/  LDL R23, [R5] ;  /* 0x0000000005177983 */ /* 0x000ea80000100800 */
[----:B------:R-:W4:Y:S04]  /*7460*/  LDL R16, [R5+0x40] ;  /* 0x0000400005107983 */ /* 0x000f280000100800 */
[----:B------:R0:W5:Y:S01]  /*7470*/  LDL R17, [R5+0x20] ;  /* 0x0000200005117983 */ /* 0x0001620000100800 */
[----:B------:R-:W-:Y:S01]  /*7480*/  MOV R0, 0x400 ;  /* 0x0000040000007802 */ /* 0x000fe20000000f00 */
[----:B------:R-:W-:Y:S01]  /*7490*/  BSSY.RECONVERGENT B7, `(.L_x_98) ;  /* 0x0000032000077945 */ /* 0x000fe20003800200 */
[----:B------:R-:W1:Y:S02]  /*74a0*/  S2R R3, SR_CgaCtaId ;  /* 0x0000000000037919 */ /* 0x000e640000008800 */
[----:B-1----:R-:W-:-:S05]  /*74b0*/  LEA R7, R3, R0, 0x18 ;  /* 0x0000000003077211 */ /* 0x002fca00078ec0ff */
[----:B------:R-:W-:-:S04]  /*74c0*/  IMAD R0, R24, 0x88, R7 ;  /* 0x0000008818007824 */ /* 0x000fc800078e0207 */
[----:B--2---:R-:W-:-:S05]  /*74d0*/  IMAD R11, R23, 0x4, R0 ;  /* 0x00000004170b7824 */ /* 0x004fca00078e0200 */
[----:B------:R-:W1:Y:S02]  /*74e0*/  LDS R0, [R11+0x38] ;  /* 0x000038000b007984 */ /* 0x000e640000000800 */
[----:B-1----:R-:W-:-:S04]  /*74f0*/  IADD3 R3, PT, PT, -R0, 0x7, RZ ;  /* 0x0000000700037810 */ /* 0x002fc80007ffe1ff */
[----:B----4-:R-:W-:-:S13]  /*7500*/  ISETP.GE.AND P1, PT, R16, R3, PT ;  /* 0x000000031000720c */ /* 0x010fda0003f26270 */
[----:B------:R-:W-:Y:S01]  /*7510*/  @!P1 VIADD R0, R16, 0x1 ;  /* 0x0000000110009836 */ /* 0x000fe20000000000 */
[----:B------:R-:W-:-:S04]  /*7520*/  @!P1 PLOP3.LUT P0, PT, PT, PT, PT, 0x8, 0x80 ;  /* 0x000000000080981c */ /* 0x000fc80003f0e170 */
[----:B------:R0:W-:Y:S01]  /*7530*/  @!P1 STL [R5+0x40], R0 ;  /* 0x0000400005009387 */ /* 0x0001e20000100800 */
[----:B------:R-:W-:Y:S08]  /*7540*/  @!P1 BRA `(.L_x_99) ;  /* 0x0000000000989947 */ /* 0x000ff00003800000 */
[----:B------:R-:W0:Y:S02]  /*7550*/  LDS R11, [R11+0x58] ;  /* 0x000058000b0b7984 */ /* 0x000e240000000800 */
[----:B0-----:R-:W-:-:S04]  /*7560*/  IADD3 R0, PT, PT, -R11, 0x7, RZ ;  /* 0x000000070b007810 */ /* 0x001fc80007ffe1ff */
[----:B-----5:R-:W-:-:S13]  /*7570*/  ISETP.GE.AND P0, PT, R17, R0, PT ;  /* 0x000000001100720c */ /* 0x020fda0003f06270 */
[----:B------:R-:W-:Y:S05]  /*7580*/  @P0 BRA `(.L_x_100) ;  /* 0x0000000000540947 */ /* 0x000fea0003800000 */
[C---:B------:R-:W-:Y:S01]  /*7590*/  VIADD R10, R17.reuse, 0x1 ;  /* 0x00000001110a7836 */ /* 0x040fe20000000000 */
[----:B------:R-:W-:Y:S01]  /*75a0*/  ISETP.GE.AND P0, PT, R17, 0x7, PT ;  /* 0x000000071100780c */ /* 0x000fe20003f06270 */
[----:B------:R-:W-:Y:S03]  /*75b0*/  BSSY.RECONVERGENT B6, `(.L_x_101) ;  /* 0x000000d000067945 */ /* 0x000fe60003800200 */
[----:B------:R0:W-:Y:S09]  /*75c0*/  STL [R5+0x20], R10 ;  /* 0x0000200a05007387 */ /* 0x0001f20000100800 */
[----:B------:R-:W-:Y:S05]  /*75d0*/  @!P0 BRA `(.L_x_102) ;  /* 0x0000000000288947 */ /* 0x000fea0003800000 */
[----:B------:R-:W-:Y:S01]  /*75e0*/  MOV R8, 0x0 ;  /* 0x0000000000087802 */ /* 0x000fe20000000f00 */
[----:B------:R1:W-:Y:S01]  /*75f0*/  STL.64 [R1], R10 ;  /* 0x0000000a01007387 */ /* 0x0003e20000100a00 */
[----:B------:R-:W2:Y:S01]  /*7600*/  LDCU.64 UR4, c[0x4][0x48] ;  /* 0x01000900ff0477ac */ /* 0x000ea20008000a00 */
[----:B------:R-:W-:Y:S02]  /*7610*/  IMAD.MOV.U32 R6, RZ, RZ, R18 ;  /* 0x000000ffff067224 */ /* 0x000fe400078e0012 */
[----:B------:R-:W-:Y:S01]  /*7620*/  IMAD.MOV.U32 R7, RZ, RZ, R2 ;  /* 0x000000ffff077224 */ /* 0x000fe200078e0002 */
[----:B------:R-:W4:Y:S01]  /*7630*/  LDC.64 R8, c[0x4][R8] ;  /* 0x0100000008087b82 */ /* 0x000f220000000a00 */
[----:B--2---:R-:W-:Y:S01]  /*7640*/  MOV R4, UR4 ;  /* 0x0000000400047c02 */ /* 0x004fe20008000f00 */
[----:B01----:R-:W-:-:S07]  /*7650*/  IMAD.U32 R5, RZ, RZ, UR5 ;  /* 0x00000005ff057e24 */ /* 0x003fce000f8e00ff */
[----:B------:R-:W-:-:S07]  /*7660*/  LEPC R20, `(.L_x_102) ;  /* 0x000000001014794e */ /* 0x000fce0000000000 */
[----:B---34-:R-:W-:Y:S05]  /*7670*/  CALL.ABS.NOINC R8 ;  /* 0x0000000008007343 */ /* 0x018fea0003c00000 */
.L_x_102:
[----:B------:R-:W-:Y:S05]  /*7680*/  BSYNC.RECONVERGENT B6 ;  /* 0x0000000000067941 */ /* 0x000fea0003800200 */
.L_x_101:
[----:B------:R-:W-:Y:S02]  /*7690*/  IADD3 R3, PT, PT, R22, 0x20, RZ ;  /* 0x0000002016037810 */ /* 0x000fe40007ffe0ff */
[----:B------:R-:W-:-:S03]  /*76a0*/  PLOP3.LUT P0, PT, PT, PT, PT, 0x8, 0x80 ;  /* 0x000000000080781c */ /* 0x000fc60003f0e170 */
[----:B------:R-:W-:-:S05]  /*76b0*/  IMAD R3, R24, 0x3, R3 ;  /* 0x0000000318037824 */ /* 0x000fca00078e0203 */
[----:B------:R1:W-:Y:S01]  /*76c0*/  STL [R3+0x40], RZ ;  /* 0x000040ff03007387 */ /* 0x0003e20000100800 */
[----:B------:R-:W-:Y:S05]  /*76d0*/  BRA `(.L_x_99) ;  /* 0x0000000000347947 */ /* 0x000fea0003800000 */
.L_x_100:
[----:B------:R-:W-:Y:S02]  /*76e0*/  IMAD R0, R24, 0x4, R7 ;  /* 0x0000000418007824 */ /* 0x000fe400078e0207 */
[----:B------:R-:W-:-:S04]  /*76f0*/  VIADD R3, R22, 0x20 ;  /* 0x0000002016037836 */ /* 0x000fc80000000000 */
[----:B------:R-:W0:Y:S02]  /*7700*/  LDS R0, [R0+0x10] ;  /* 0x0000100000007984 */ /* 0x000e240000000800 */
[----:B0-----:R-:W-:-:S05]  /*7710*/  VIADD R4, R0, 0xffffffff ;  /* 0xffffffff00047836 */ /* 0x001fca0000000000 */
[----:B------:R-:W-:Y:S01]  /*7720*/  ISETP.GE.AND P0, PT, R23, R4, PT ;  /* 0x000000041700720c */ /* 0x000fe20003f06270 */
[----:B------:R-:W-:-:S12]  /*7730*/  IMAD R4, R24, 0x3, R3 ;  /* 0x0000000318047824 */ /* 0x000fd800078e0203 */
[----:B------:R-:W-:Y:S01]  /*7740*/  @!P0 IADD3 R3, PT, PT, R23, 0x1, RZ ;  /* 0x0000000117038810 */ /* 0x000fe20007ffe0ff */
[----:B------:R2:W-:Y:S04]  /*7750*/  @!P0 STL [R4+0x20], RZ ;  /* 0x000020ff04008387 */ /* 0x0005e80000100800 */
[----:B------:R2:W-:Y:S04]  /*7760*/  @!P0 STL [R4+0x40], RZ ;  /* 0x000040ff04008387 */ /* 0x0005e80000100800 */
[----:B------:R2:W-:Y:S04]  /*7770*/  @!P0 STL [R4], R3 ;  /* 0x0000000304008387 */ /* 0x0005e80000100800 */
[----:B------:R2:W-:Y:S04]  /*7780*/  @P0 STL [R4+0x20], RZ ;  /* 0x000020ff04000387 */ /* 0x0005e80000100800 */
[----:B------:R2:W-:Y:S04]  /*7790*/  @P0 STL [R4+0x40], RZ ;  /* 0x000040ff04000387 */ /* 0x0005e80000100800 */
[----:B------:R2:W-:Y:S02]  /*77a0*/  @P0 STL [R4], RZ ;  /* 0x000000ff04000387 */ /* 0x0005e40000100800 */
.L_x_99:
[----:B------:R-:W-:Y:S05]  /*77b0*/  BSYNC.RECONVERGENT B7 ;  /* 0x0000000000077941 */ /* 0x000fea0003800200 */
.L_x_98:
[----:B-12---:R-:W-:Y:S01]  /*77c0*/  SEL R3, RZ, 0x1, !P0 ;  /* 0x00000001ff037807 */ /* 0x006fe20004000000 */
[----:B------:R-:W-:Y:S01]  /*77d0*/  BSSY.RELIABLE B0, `(.L_x_103) ;  /* 0x000000f000007945 */ /* 0x000fe20003800100 */
[----:B------:R-:W-:-:S03]  /*77e0*/  ISETP.NE.AND P0, PT, R24, 0x3, PT ;  /* 0x000000031800780c */ /* 0x000fc60003f05270 */
[----:B------:R1:W-:Y:S10]  /*77f0*/  STL.U8 [R22+0x80], R3 ;  /* 0x0000800316007387 */ /* 0x0003f40000100000 */
[----:B-1----:R-:W-:Y:S05]  /*7800*/  @P0 BRA `(.L_x_104) ;  /* 0x00000000002c0947 */ /* 0x002fea0003800000 */
[----:B------:R-:W2:Y:S02]  /*7810*/  LDL R4, [R1+0x124] ;  /* 0x0001240001047983 */ /* 0x000ea40000100800 */
[----:B--2---:R-:W-:-:S04]  /*7820*/  VIADD R4, R4, 0x1 ;  /* 0x0000000104047836 */ /* 0x004fc80000000000 */
[----:B0-----:R-:W-:Y:S01]  /*7830*/  IMAD.HI R0, R4, 0x66666667, RZ ;  /* 0x6666666704007827 */ /* 0x001fe200078e02ff */
[----:B------:R1:W-:Y:S04]  /*7840*/  STL [R1+0x124], R4 ;  /* 0x0001240401007387 */ /* 0x0003e80000100800 */
[----:B------:R-:W-:-:S04]  /*7850*/  SHF.R.U32.HI R3, RZ, 0x1f, R0 ;  /* 0x0000001fff037819 */ /* 0x000fc80000011600 */
[----:B------:R-:W-:-:S05]  /*7860*/  LEA.HI.SX32 R3, R0, R3, 0x16 ;  /* 0x0000000300037211 */ /* 0x000fca00078fb2ff */
[----:B------:R-:W-:-:S05]  /*7870*/  IMAD R0, R3, -0xa00, R4 ;  /* 0xfffff60003007824 */ /* 0x000fca00078e0204 */
[----:B------:R-:W-:Y:S01]  /*7880*/  ISETP.NE.AND P0, PT, R0, R29, PT ;  /* 0x0000001d0000720c */ /* 0x000fe20003f05270 */
[----:B------:R-:W-:-:S12]  /*7890*/  IMAD.MOV.U32 R0, RZ, RZ, 0x3 ;  /* 0x00000003ff007424 */ /* 0x000fd800078e00ff */
[----:B------:R-:W-:Y:S05]  /*78a0*/  @P0 BREAK.RELIABLE B0 ;  /* 0x0000000000000942 */ /* 0x000fea0003800100 */
[----:B-1----:R-:W-:Y:S05]  /*78b0*/  @P0 BRA `(.L_x_97) ;  /* 0x0000000000d40947 */ /* 0x002fea0003800000 */
.L_x_104:
[----:B------:R-:W-:Y:S05]  /*78c0*/  BSYNC.RELIABLE B0 ;  /* 0x0000000000007941 */ /* 0x000fea0003800100 */
.L_x_103:
[----:B------:R-:W-:-:S05]  /*78d0*/  IMAD.U32 R9, R24, 0x8, R1 ;  /* 0x0000000818097824 */ /* 0x000fca00078e0001 */
[----:B------:R-:W2:Y:S01]  /*78e0*/  LDL.64 R6, [R9+0xd8] ;  /* 0x0000d80009067983 */ /* 0x000ea20000100a00 */
[----:B------:R-:W-:Y:S01]  /*78f0*/  MOV R26, 0x400 ;  /* 0x00000400001a7802 */ /* 0x000fe20000000f00 */
[----:B------:R-:W1:Y:S02]  /*7900*/  S2R R25, SR_CgaCtaId ;  /* 0x0000000000197919 */ /* 0x000e640000008800 */
[----:B------:R-:W-:Y:S01]  /*7910*/  STL.64 [R9+0xd8], RZ ;  /* 0x0000d8ff09007387 */ /* 0x000fe20000100a00 */
[----:B-1----:R-:W-:-:S05]  /*7920*/  LEA R3, R25, R26, 0x18 ;  /* 0x0000001a19037211 */ /* 0x002fca00078ec0ff */
[----:B0-----:R-:W-:Y:S02]  /*7930*/  IMAD R0, R24, 0x88, R3 ;  /* 0x0000008818007824 */ /* 0x001fe400078e0203 */
[----:B-----5:R-:W-:-:S03]  /*7940*/  IMAD R3, R17, 0x7, R16 ;  /* 0x0000000711037824 */ /* 0x020fc600078e0210 */
[----:B------:R-:W-:-:S05]  /*7950*/  LEA R0, R23, R0, 0x2 ;  /* 0x0000000017007211 */ /* 0x000fca00078e10ff */
[----:B------:R-:W-:-:S06]  /*7960*/  IMAD R10, R23, 0x4, R0 ;  /* 0x00000004170a7824 */ /* 0x000fcc00078e0200 */
[----:B------:R-:W0:Y:S02]  /*7970*/  LDS.64 R10, [R10+0x78] ;  /* 0x000078000a0a7984 */ /* 0x000e240000000a00 */
[CC--:B0-----:R-:W-:Y:S02]  /*7980*/  SHF.L.U32 R4, R10.reuse, R3.reuse, RZ ;  /* 0x000000030a047219 */ /* 0x0c1fe400000006ff */
[----:B------:R-:W-:Y:S02]  /*7990*/  SHF.L.U64.HI R5, R10, R3, R11 ;  /* 0x000000030a057219 */ /* 0x000fe4000001020b */
[----:B--2---:R-:W-:Y:S02]  /*79a0*/  LOP3.LUT R19, R19, R7, RZ, 0x30, !PT ;  /* 0x0000000713137212 */ /* 0x004fe400078e30ff */
[----:B------:R-:W-:Y:S02]  /*79b0*/  LOP3.LUT P0, RZ, R4, R28, R6, 0x40, !PT ;  /* 0x0000001c04ff7212 */ /* 0x000fe40007804006 */
[----:B------:R-:W-:-:S02]  /*79c0*/  LOP3.LUT R28, R28, R6, RZ, 0x30, !PT ;  /* 0x000000061c1c7212 */ /* 0x000fc400078e30ff */
[----:B------:R-:W-:-:S13]  /*79d0*/  LOP3.LUT P0, RZ, R19, R5, RZ, 0xc0, P0 ;  /* 0x0000000513ff7212 */ /* 0x000fda000000c0ff */
[----:B------:R-:W-:Y:S01]  /*79e0*/  @P0 IMAD.MOV.U32 R0, RZ, RZ, R24 ;  /* 0x000000ffff000224 */ /* 0x000fe200078e0018 */
[----:B------:R-:W-:Y:S06]  /*79f0*/  @P0 BRA `(.L_x_97) ;  /* 0x0000000000840947 */ /* 0x000fec0003800000 */
[----:B------:R0:W-:Y:S01]  /*7a00*/  STL.64 [R9+0xd8], R4 ;  /* 0x0000d80409007387 */ /* 0x0001e20000100a00 */
[----:B------:R-:W-:Y:S01]  /*7a10*/  ISETP.NE.U32.AND P0, PT, R4, RZ, PT ;  /* 0x000000ff0400720c */ /* 0x000fe20003f05070 */
[----:B------:R-:W-:Y:S01]  /*7a20*/  BSSY.RECONVERGENT B6, `(.L_x_105) ;  /* 0x0000012000067945 */ /* 0x000fe20003800200 */
[----:B------:R-:W-:Y:S01]  /*7a30*/  LOP3.LUT R28, R28, R4, RZ, 0xfc, !PT ;  /* 0x000000041c1c7212 */ /* 0x000fe200078efcff */
[----:B------:R-:W-:Y:S01]  /*7a40*/  VIADD R27, R9, 0xc0 ;  /* 0x000000c0091b7836 */ /* 0x000fe20000000000 */
[----:B------:R-:W-:Y:S02]  /*7a50*/  ISETP.NE.AND.EX P0, PT, R5, RZ, PT, P0 ;  /* 0x000000ff0500720c */ /* 0x000fe40003f05300 */
[----:B------:R-:W-:-:S11]  /*7a60*/  LOP3.LUT R19, R19, R5, RZ, 0xfc, !PT ;  /* 0x0000000513137212 */ /* 0x000fd600078efcff */
[----:B0-----:R-:W-:Y:S05]  /*7a70*/  @P0 BRA `(.L_x_106) ;  /* 0x0000000000300947 */ /* 0x001fea0003800000 */
[----:B------:R-:W-:Y:S01]  /*7a80*/  MOV R8, 0x0 ;  /* 0x0000000000087802 */ /* 0x000fe20000000f00 */
[----:B------:R0:W-:Y:S01]  /*7a90*/  STL.64 [R1+0x8], R10 ;  /* 0x0000080a01007387 */ /* 0x0001e20000100a00 */
[----:B------:R-:W1:Y:S01]  /*7aa0*/  LDCU.64 UR4, c[0x4][0x40] ;  /* 0x01000800ff0477ac */ /* 0x000e620008000a00 */
[----:B------:R-:W-:Y:S02]  /*7ab0*/  IMAD.MOV.U32 R6, RZ, RZ, R18 ;  /* 0x000000ffff067224 */ /* 0x000fe400078e0012 */
[----:B------:R0:W-:Y:S01]  /*7ac0*/  STL.64 [R1+0x10], R16 ;  /* 0x0000101001007387 */ /* 0x0001e20000100a00 */
[----:B------:R-:W2:Y:S01]  /*7ad0*/  LDC.64 R8, c[0x4][R8] ;  /* 0x0100000008087b82 */ /* 0x000ea20000000a00 */
[----:B------:R-:W-:Y:S02]  /*7ae0*/  IMAD.MOV.U32 R7, RZ, RZ, R2 ;  /* 0x000000ffff077224 */ /* 0x000fe400078e0002 */
[----:B------:R0:W-:Y:S01]  /*7af0*/  STL [R1], R24 ;  /* 0x0000001801007387 */ /* 0x0001e20000100800 */
[----:B-1----:R-:W-:Y:S01]  /*7b00*/  MOV R4, UR4 ;  /* 0x0000000400047c02 */ /* 0x002fe20008000f00 */
[----:B0-----:R-:W-:-:S07]  /*7b10*/  IMAD.U32 R5, RZ, RZ, UR5 ;  /* 0x00000005ff057e24 */ /* 0x001fce000f8e00ff */
[----:B------:R-:W-:-:S07]  /*7b20*/  LEPC R20, `(.L_x_106) ;  /* 0x000000001014794e */ /* 0x000fce0000000000 */
[----:B--23--:R-:W-:Y:S05]  /*7b30*/  CALL.ABS.NOINC R8 ;  /* 0x0000000008007343 */ /* 0x00cfea0003c00000 */
.L_x_106:
[----:B------:R-:W-:Y:S05]  /*7b40*/  BSYNC.RECONVERGENT B6 ;  /* 0x0000000000067941 */ /* 0x000fea0003800200 */
.L_x_105:
[----:B------:R-:W-:Y:S01]  /*7b50*/  LEA R25, R25, R26, 0x18 ;  /* 0x0000001a19197211 */ /* 0x000fe200078ec0ff */
[----:B------:R-:W-:Y:S02]  /*7b60*/  VIADD R5, R22, 0x20 ;  /* 0x0000002016057836 */ /* 0x000fe40000000000 */
[C---:B------:R-:W-:Y:S02]  /*7b70*/  IMAD R4, R24.reuse, -0x7, R27 ;  /* 0xfffffff918047824 */ /* 0x040fe400078e021b */
[C---:B------:R-:W-:Y:S02]  /*7b80*/  IMAD R0, R24.reuse, 0x88, R25 ;  /* 0x0000008818007824 */ /* 0x040fe400078e0219 */
[----:B------:R-:W-:-:S03]  /*7b90*/  IMAD R5, R24, 0x3, R5 ;  /* 0x0000000318057824 */ /* 0x000fc600078e0205 */
[----:B------:R-:W-:Y:S01]  /*7ba0*/  LEA R0, R23, R0, 0x2 ;  /* 0x0000000017007211 */ /* 0x000fe200078e10ff */
[----:B------:R-:W-:-:S04]  /*7bb0*/  IMAD R5, R24, -0x3, R5 ;  /* 0xfffffffd18057824 */ /* 0x000fc800078e0205 */
[----:B------:R-:W-:Y:S02]  /*7bc0*/  IMAD R3, R23, -0x3, R0 ;  /* 0xfffffffd17037824 */ /* 0x000fe400078e0200 */
[----:B------:R-:W-:-:S04]  /*7bd0*/  VIADD R0, R24, 0x1 ;  /* 0x0000000118007836 */ /* 0x000fc80000000000 */
[----:B------:R-:W0:Y:S04]  /*7be0*/  LDS.U8 R3, [R3+0x30] ;  /* 0x0000300003037984 */ /* 0x000e280000000000 */
[----:B0-----:R0:W-:Y:S04]  /*7bf0*/  STL.U8 [R4+0x58], R3 ;  /* 0x0000580304007387 */ /* 0x0011e80000100000 */
[----:B------:R0:W-:Y:S02]  /*7c00*/  STL.U8 [R5+0x61], RZ ;  /* 0x000061ff05007387 */ /* 0x0001e40000100000 */
.L_x_97:
[----:B------:R-:W-:Y:S05]  /*7c10*/  BSYNC.RECONVERGENT B8 ;  /* 0x0000000000087941 */ /* 0x000fea0003800200 */
.L_x_96:
[----:B------:R-:W-:-:S13]  /*7c20*/  ISETP.GT.AND P0, PT, R0, -0x1, PT ;  /* 0xffffffff0000780c */ /* 0x000fda0003f04270 */
[----:B------:R-:W-:Y:S05]  /*7c30*/  @P0 BRA `(.L_x_107) ;  /* 0xfffffff400b80947 */ /* 0x000fea000383ffff */
[----:B------:R-:W-:Y:S05]  /*7c40*/  BSYNC.RECONVERGENT B9 ;  /* 0x0000000000097941 */ /* 0x000fea0003800200 */
.L_x_95:
[----:B0-----:R-:W2:Y:S01]  /*7c50*/  LDL R5, [R1+0x120] ;  /* 0x0001200001057983 */ /* 0x001ea20000100800 */
[----:B------:R-:W0:Y:S01]  /*7c60*/  LDC.64 R2, c[0x0][0x390] ;  /* 0x0000e400ff027b82 */ /* 0x000e220000000a00 */
[----:B------:R-:W2:Y:S01]  /*7c70*/  LDCU.64 UR4, c[0x0][0x358] ;  /* 0x00006b00ff0477ac */ /* 0x000ea20008000a00 */
[----:B0-----:R-:W-:-:S05]  /*7c80*/  IMAD.WIDE R2, R29, 0x4, R2 ;  /* 0x000000041d027825 */ /* 0x001fca00078e0202 */
[----:B--2---:R-:W-:Y:S01]  /*7c90*/  STG.E desc[UR4][R2.64], R5 ;  /* 0x0000000502007986 */ /* 0x004fe2000c101904 */
[----:B------:R-:W-:Y:S05]  /*7ca0*/  EXIT ;  /* 0x000000000000794d */ /* 0x000fea0003800000 */
.L_x_108:
[----:B------:R-:W-:-:S00]  /*7cb0*/  BRA `(.L_x_108) ;  /* 0xfffffffc00fc7947 */ /* 0x000fc0000383ffff */
[----:B------:R-:W-:-:S00]  /*7cc0*/  NOP ;  /* 0x0000000000007918 */ /* 0x000fc00000000000 */
        /* <DEDUP_REMOVED lines=11> */
.L_x_109:


//--------------------- .nv.global.init           --------------------------
	.section	.nv.global.init,"aw",@progbits
	.align	4
.nv.global.init:
	.type		days,@object
	.size		days,($str$2 - days)
days:
        /*0000*/ 	.byte	0x1f, 0x00, 0x00, 0x00, 0x1d, 0x00, 0x00, 0x00, 0x1f, 0x00, 0x00, 0x00, 0x1e, 0x00, 0x00, 0x00
        /*0010*/ 	.byte	0x1f, 0x00, 0x00, 0x00, 0x1e, 0x00, 0x00, 0x00, 0x1f, 0x00, 0x00, 0x00, 0x1f, 0x00, 0x00, 0x00
        /*0020*/ 	.byte	0x1e, 0x00, 0x00, 0x00, 0x1f, 0x00, 0x00, 0x00, 0x1e, 0x00, 0x00, 0x00, 0x1f, 0x00, 0x00, 0x00
	.type		$str$2,@object
	.size		$str$2,($str$3 - $str$2)
$str$2:
        /*0030*/ 	.byte	0x4f, 0x00
	.type		$str$3,@object
	.size		$str$3,($str$4 - $str$3)
$str$3:
        /*0032*/ 	.byte	0x0a, 0x00
	.type		$str$4,@object
	.size		$str$4,($str$7 - $str$4)
$str$4:
        /*0034*/ 	.byte	0x20, 0x20, 0x00
	.type		$str$7,@object
	.size		$str$7,($str$6 - $str$7)
$str$7:
        /*0037*/ 	.byte	0x2e, 0x20, 0x00
	.type		$str$6,@object
	.size		$str$6,($str - $str$6)
$str$6:
        /*003a*/ 	.byte	0x58, 0x20, 0x00
	.type		$str,@object
	.size		$str,($str$9 - $str)
$str:
        /*003d*/ 	.byte	0x66, 0x6c, 0x69, 0x70, 0x73, 0x3a, 0x20, 0x00
	.type		$str$9,@object
	.size		$str$9,($str$8 - $str$9)
$str$9:
        /*0045*/ 	.byte	0x4f, 0x4f, 0x50, 0x53, 0x3a, 0x20, 0x25, 0x64, 0x20, 0x28, 0x25, 0x64, 0x29, 0x0a, 0x00
	.type		$str$8,@object
	.size		$str$8,(.L_7 - $str$8)
$str$8:
        /*0054*/ 	.byte	0x70, 0x3a, 0x20, 0x25, 0x64, 0x2c, 0x20, 0x6f, 0x3a, 0x20, 0x25, 0x64, 0x2c, 0x20, 0x78, 0x3a
        /*0064*/ 	.byte	0x20, 0x25, 0x64, 0x2c, 0x20, 0x79, 0x3a, 0x20, 0x25, 0x64, 0x2c, 0x20, 0x21, 0x21, 0x21, 0x21
        /*0074*/ 	.byte	0x21, 0x0a, 0x00
.L_7:


//--------------------- .nv.shared._Z10run_threadiP6_boardPi --------------------------
	.section	.nv.shared._Z10run_threadiP6_boardPi,"aw",@nobits
	.sectionflags	@""
	.align	8
.nv.shared._Z10run_threadiP6_boardPi:
	.zero		2160


//--------------------- .nv.shared.reserved.0     --------------------------
	.section	.nv.shared.reserved.0,"aw",@nobits
	.weak		__nv_reservedSMEM_offset_0_alias
	.size		__nv_reservedSMEM_offset_0_alias, 0, 64
	.other		__nv_reservedSMEM_offset_0_alias,@"STO_CUDA_RESERVED_SHARED STV_DEFAULT"
__nv_reservedSMEM_offset_0_alias:
	.zero		0
	.zero		64


//--------------------- .nv.constant0._Z10run_threadiP6_boardPi --------------------------
	.section	.nv.constant0._Z10run_threadiP6_boardPi,"a",@progbits
	.sectionflags	@""
	.align	4
.nv.constant0._Z10run_threadiP6_boardPi:
	.zero		920


//--------------------- SYMBOLS --------------------------

	.type		.nv.reservedSmem.offset0,@object
	.size		.nv.reservedSmem.offset0,0x4
	.type		.nv.reservedSmem.cap,@object
	.size		.nv.reservedSmem.cap,0x4
	.type		vprintf,@function
